	.headerflags	@"EF_CUDA_TEXMODE_UNIFIED EF_CUDA_64BIT_ADDRESS EF_CUDA_ACCELERATORS EF_CUDA_SM90 EF_CUDA_VIRTUAL_SM(EF_CUDA_SM90)"
	.elftype	@"ET_EXEC"


//--------------------- .nv.info                  --------------------------
	.section	.nv.info,"",@"SHT_CUDA_INFO"
	.align	4


	//----- nvinfo : EIATTR_REGCOUNT
	.align		4
        /*0000*/ 	.byte	0x04, 0x2f
        /*0002*/ 	.short	(.L_1 - .L_0)
	.align		4
.L_0:
        /*0004*/ 	.word	index@(triton_mm)
        /*0008*/ 	.word	0x00000060


	//----- nvinfo : EIATTR_MIN_STACK_SIZE
	.align		4
.L_1:
        /*000c*/ 	.byte	0x04, 0x12
        /*000e*/ 	.short	(.L_3 - .L_2)
	.align		4
.L_2:
        /*0010*/ 	.word	index@(triton_mm)
        /*0014*/ 	.word	0x00000000


	//----- nvinfo : EIATTR_FRAME_SIZE
	.align		4
.L_3:
        /*0018*/ 	.byte	0x04, 0x11
        /*001a*/ 	.short	(.L_5 - .L_4)
	.align		4
.L_4:
        /*001c*/ 	.word	index@(triton_mm)
        /*0020*/ 	.word	0x00000000


	//----- nvinfo : EIATTR_MIN_STACK_SIZE
	.align		4
.L_5:
        /*0024*/ 	.byte	0x04, 0x12
        /*0026*/ 	.short	(.L_7 - .L_6)
	.align		4
.L_6:
        /*0028*/ 	.word	index@(triton_mm)
        /*002c*/ 	.word	0x00000000
.L_7:


//--------------------- .nv.info.triton_mm        --------------------------
	.section	.nv.info.triton_mm,"",@"SHT_CUDA_INFO"
	.sectionflags	@""
	.align	4


	//----- nvinfo : EIATTR_CUDA_API_VERSION
	.align		4
        /*0000*/ 	.byte	0x04, 0x37
        /*0002*/ 	.short	(.L_9 - .L_8)
.L_8:
        /*0004*/ 	.word	0x0000007c


	//----- nvinfo : EIATTR_KPARAM_INFO
	.align		4
.L_9:
        /*0008*/ 	.byte	0x04, 0x17
        /*000a*/ 	.short	(.L_11 - .L_10)
.L_10:
        /*000c*/ 	.word	0x00000000
        /*0010*/ 	.short	0x0004
        /*0012*/ 	.short	0x0020
        /*0014*/ 	.byte	0x00, 0xf0, 0x11, 0x00


	//----- nvinfo : EIATTR_KPARAM_INFO
	.align		4
.L_11:
        /*0018*/ 	.byte	0x04, 0x17
        /*001a*/ 	.short	(.L_13 - .L_12)
.L_12:
        /*001c*/ 	.word	0x00000000
        /*0020*/ 	.short	0x0003
        /*0022*/ 	.short	0x0018
        /*0024*/ 	.byte	0x00, 0xf0, 0x21, 0x00


	//----- nvinfo : EIATTR_KPARAM_INFO
	.align		4
.L_13:
        /*0028*/ 	.byte	0x04, 0x17
        /*002a*/ 	.short	(.L_15 - .L_14)
.L_14:
        /*002c*/ 	.word	0x00000000
        /*0030*/ 	.short	0x0002
        /*0032*/ 	.short	0x0010
        /*0034*/ 	.byte	0x00, 0xf0, 0x21, 0x00


	//----- nvinfo : EIATTR_KPARAM_INFO
	.align		4
.L_15:
        /*0038*/ 	.byte	0x04, 0x17
        /*003a*/ 	.short	(.L_17 - .L_16)
.L_16:
        /*003c*/ 	.word	0x00000000
        /*0040*/ 	.short	0x0001
        /*0042*/ 	.short	0x0008
        /*0044*/ 	.byte	0x00, 0xf0, 0x21, 0x00


	//----- nvinfo : EIATTR_KPARAM_INFO
	.align		4
.L_17:
        /*0048*/ 	.byte	0x04, 0x17
        /*004a*/ 	.short	(.L_19 - .L_18)
.L_18:
        /*004c*/ 	.word	0x00000000
        /*0050*/ 	.short	0x0000
        /*0052*/ 	.short	0x0000
        /*0054*/ 	.byte	0x00, 0xf0, 0x21, 0x00


	//----- nvinfo : EIATTR_SPARSE_MMA_MASK
	.align		4
.L_19:
        /*0058*/ 	.byte	0x03, 0x50
        /*005a*/ 	.short	0x0000


	//----- nvinfo : EIATTR_MAXREG_COUNT
	.align		4
        /*005c*/ 	.byte	0x03, 0x1b
        /*005e*/ 	.short	0x00ff


	//----- nvinfo : EIATTR_COOP_GROUP_MASK_REGIDS
	.align		4
        /*0060*/ 	.byte	0x04, 0x29
        /*0062*/ 	.short	(.L_21 - .L_20)


	//   ....[0]....
.L_20:
        /*0064*/ 	.word	0xffffffff


	//----- nvinfo : EIATTR_COOP_GROUP_INSTR_OFFSETS
	.align		4
.L_21:
        /*0068*/ 	.byte	0x04, 0x28
        /*006a*/ 	.short	(.L_23 - .L_22)


	//   ....[0]....
.L_22:
        /*006c*/ 	.word	0x00000e10


	//----- nvinfo : EIATTR_EXIT_INSTR_OFFSETS
	.align		4
.L_23:
        /*0070*/ 	.byte	0x04, 0x1c
        /*0072*/ 	.short	(.L_25 - .L_24)


	//   ....[0]....
.L_24:
        /*0074*/ 	.word	0x00000040


	//   ....[1]....
        /*0078*/ 	.word	0x00002760


	//   ....[2]....
        /*007c*/ 	.word	0x00002780


	//----- nvinfo : EIATTR_MAX_THREADS
	.align		4
.L_25:
        /*0080*/ 	.byte	0x04, 0x05
        /*0082*/ 	.short	(.L_27 - .L_26)
.L_26:
        /*0084*/ 	.word	0x00000080
        /*0088*/ 	.word	0x00000001
        /*008c*/ 	.word	0x00000001


	//----- nvinfo : EIATTR_CBANK_PARAM_SIZE
	.align		4
.L_27:
        /*0090*/ 	.byte	0x03, 0x19
        /*0092*/ 	.short	0x0024


	//----- nvinfo : EIATTR_PARAM_CBANK
	.align		4
        /*0094*/ 	.byte	0x04, 0x0a
        /*0096*/ 	.short	(.L_29 - .L_28)
	.align		4
.L_28:
        /*0098*/ 	.word	index@(.nv.constant0.triton_mm)
        /*009c*/ 	.short	0x0210
        /*009e*/ 	.short	0x0024


	//----- nvinfo : EIATTR_SW_WAR
	.align		4
.L_29:
        /*00a0*/ 	.byte	0x04, 0x36
        /*00a2*/ 	.short	(.L_31 - .L_30)
.L_30:
        /*00a4*/ 	.word	0x00000008
.L_31:


//--------------------- .nv.callgraph             --------------------------
	.section	.nv.callgraph,"",@"SHT_CUDA_CALLGRAPH"
	.align	4
	.sectionentsize	8
	.align		4
        /*0000*/ 	.word	0x00000000
	.align		4
        /*0004*/ 	.word	0xffffffff
	.align		4
        /*0008*/ 	.word	0x00000000
	.align		4
        /*000c*/ 	.word	0xfffffffe
	.align		4
        /*0010*/ 	.word	0x00000000
	.align		4
        /*0014*/ 	.word	0xfffffffd
	.align		4
        /*0018*/ 	.word	0x00000000
	.align		4
        /*001c*/ 	.word	0xfffffffc


//--------------------- .text.triton_mm           --------------------------
	.section	.text.triton_mm,"ax",@progbits
	.sectionflags	@"SHF_BARRIERS=1"
	.align	128
        .global         triton_mm
        .type           triton_mm,@function
        .size           triton_mm,(.L_x_2 - triton_mm)
        .other          triton_mm,@"STO_CUDA_ENTRY STV_DEFAULT"
triton_mm:
.text.triton_mm:
[----:B------:R-:W1:Y:S02]  /*0000*/  LDC R1, c[0x0][0x28] ;  /* 0x00000a00ff017b82 */ /* 0x000e640000000800 */
[----:B------:R-:W2:Y:S02]  /*0010*/  LDC R17, c[0x0][0x230] ;  /* 0x00008c00ff117b82 */ /* 0x000ea40000000800 */
[----:B--2---:R-:W-:-:S05]  /*0020*/  IMAD R0, R17, 0xc00, RZ ;  /* 0x00000c0011007824 */ /* 0x004fca00078e02ff */
[----:B------:R-:W-:-:S13]  /*0030*/  ISETP.NE.AND P0, PT, R0, RZ, PT ;  /* 0x000000ff0000720c */ /* 0x000fda0003f05270 */
[----:B------:R-:W-:Y:S05]  /*0040*/  @!P0 EXIT ;  /* 0x000000000000894d */ /* 0x000fea0003800000 */
[----:B------:R-:W2:Y:S01]  /*0050*/  S2R R10, SR_CTAID.X ;  /* 0x00000000000a7919 */ /* 0x000ea20000002500 */
[----:B------:R-:W-:Y:S01]  /*0060*/  VIADD R0, R17, 0x3f ;  /* 0x0000003f11007836 */ /* 0x000fe20000000000 */
[----:B------:R-:W-:Y:S01]  /*0070*/  IABS R20, R17 ;  /* 0x0000001100147213 */ /* 0x000fe20000000000 */
[----:B------:R-:W3:Y:S01]  /*0080*/  S2UR UR14, SR_CgaCtaId ;  /* 0x00000000000e79c3 */ /* 0x000ee20000008800 */
[----:B------:R-:W-:Y:S01]  /*0090*/  UMOV UR4, 0x400 ;  /* 0x0000040000047882 */ /* 0x000fe20000000000 */
[----:B------:R-:W-:Y:S01]  /*00a0*/  ULDC.64 UR18, c[0x0][0x208] ;  /* 0x0000820000127ab9 */ /* 0x000fe20000000a00 */
[----:B------:R-:W-:Y:S01]  /*00b0*/  SHF.R.S32.HI R3, RZ, 0x1f, R0 ;  /* 0x0000001fff037819 */ /* 0x000fe20000011400 */
[----:B------:R-:W4:Y:S01]  /*00c0*/  I2F.RP R9, R20 ;  /* 0x0000001400097306 */ /* 0x000f220000209400 */
[----:B------:R-:W-:Y:S01]  /*00d0*/  IMAD.MOV.U32 R92, RZ, RZ, -0x20 ;  /* 0xffffffe0ff5c7424 */ /* 0x000fe200078e00ff */
[----:B------:R-:W-:Y:S02]  /*00e0*/  CS2R R40, SRZ ;  /* 0x0000000000287805 */ /* 0x000fe4000001ff00 */
[----:B------:R-:W-:Y:S01]  /*00f0*/  LEA.HI R3, R3, R0, RZ, 0x6 ;  /* 0x0000000003037211 */ /* 0x000fe200078f30ff */
[----:B------:R-:W5:Y:S01]  /*0100*/  LDC.64 R30, c[0x0][0x220] ;  /* 0x00008800ff1e7b82 */ /* 0x000f620000000a00 */
[----:B------:R-:W-:-:S02]  /*0110*/  CS2R R42, SRZ ;  /* 0x00000000002a7805 */ /* 0x000fc4000001ff00 */
[----:B------:R-:W-:Y:S02]  /*0120*/  CS2R R44, SRZ ;  /* 0x00000000002c7805 */ /* 0x000fe4000001ff00 */
[----:B------:R-:W-:Y:S02]  /*0130*/  CS2R R46, SRZ ;  /* 0x00000000002e7805 */ /* 0x000fe4000001ff00 */
[----:B------:R-:W-:Y:S02]  /*0140*/  CS2R R48, SRZ ;  /* 0x0000000000307805 */ /* 0x000fe4000001ff00 */
[----:B------:R-:W-:Y:S02]  /*0150*/  CS2R R50, SRZ ;  /* 0x0000000000327805 */ /* 0x000fe4000001ff00 */
[----:B------:R-:W-:Y:S02]  /*0160*/  CS2R R52, SRZ ;  /* 0x0000000000347805 */ /* 0x000fe4000001ff00 */
[----:B------:R-:W-:-:S02]  /*0170*/  CS2R R54, SRZ ;  /* 0x0000000000367805 */ /* 0x000fc4000001ff00 */
[----:B------:R-:W-:Y:S02]  /*0180*/  CS2R R56, SRZ ;  /* 0x0000000000387805 */ /* 0x000fe4000001ff00 */
[----:B------:R-:W-:Y:S02]  /*0190*/  CS2R R58, SRZ ;  /* 0x00000000003a7805 */ /* 0x000fe4000001ff00 */
[----:B------:R-:W-:Y:S01]  /*01a0*/  CS2R R60, SRZ ;  /* 0x00000000003c7805 */ /* 0x000fe2000001ff00 */
[----:B----4-:R-:W-:Y:S01]  /*01b0*/  MUFU.RCP R9, R9 ;  /* 0x0000000900097308 */ /* 0x010fe20000001000 */
[----:B------:R-:W-:Y:S02]  /*01c0*/  CS2R R62, SRZ ;  /* 0x00000000003e7805 */ /* 0x000fe4000001ff00 */
[----:B------:R-:W-:Y:S02]  /*01d0*/  CS2R R64, SRZ ;  /* 0x0000000000407805 */ /* 0x000fe4000001ff00 */
[----:B------:R-:W-:-:S02]  /*01e0*/  CS2R R66, SRZ ;  /* 0x0000000000427805 */ /* 0x000fc4000001ff00 */
[----:B------:R-:W-:Y:S01]  /*01f0*/  CS2R R68, SRZ ;  /* 0x0000000000447805 */ /* 0x000fe2000001ff00 */
[----:B---3--:R-:W-:Y:S01]  /*0200*/  UPRMT UR14, UR14, 0x654, UR4 ;  /* 0x000006540e0e7896 */ /* 0x008fe20008000004 */
[----:B------:R-:W-:Y:S02]  /*0210*/  CS2R R70, SRZ ;  /* 0x0000000000467805 */ /* 0x000fe4000001ff00 */
[----:B------:R-:W-:Y:S02]  /*0220*/  CS2R R72, SRZ ;  /* 0x0000000000487805 */ /* 0x000fe4000001ff00 */
[----:B------:R-:W-:Y:S02]  /*0230*/  CS2R R74, SRZ ;  /* 0x00000000004a7805 */ /* 0x000fe4000001ff00 */
[----:B------:R-:W-:Y:S01]  /*0240*/  CS2R R76, SRZ ;  /* 0x00000000004c7805 */ /* 0x000fe2000001ff00 */
[C---:B--2---:R-:W-:Y:S01]  /*0250*/  IMAD.HI R2, R10.reuse, 0x2aaaaaab, RZ ;  /* 0x2aaaaaab0a027827 */ /* 0x044fe200078e02ff */
[----:B------:R-:W-:-:S02]  /*0260*/  ISETP.GE.AND P2, PT, R10, RZ, PT ;  /* 0x000000ff0a00720c */ /* 0x000fc40003f46270 */
[----:B------:R-:W-:Y:S02]  /*0270*/  CS2R R78, SRZ ;  /* 0x00000000004e7805 */ /* 0x000fe4000001ff00 */
[----:B------:R-:W-:Y:S02]  /*0280*/  CS2R R80, SRZ ;  /* 0x0000000000507805 */ /* 0x000fe4000001ff00 */
[----:B------:R-:W-:Y:S02]  /*0290*/  CS2R R82, SRZ ;  /* 0x0000000000527805 */ /* 0x000fe4000001ff00 */
[----:B------:R-:W-:Y:S02]  /*02a0*/  SHF.R.U32.HI R5, RZ, 0x1f, R2 ;  /* 0x0000001fff057819 */ /* 0x000fe40000011602 */
[----:B------:R-:W-:Y:S02]  /*02b0*/  CS2R R84, SRZ ;  /* 0x0000000000547805 */ /* 0x000fe4000001ff00 */
[----:B------:R-:W-:Y:S01]  /*02c0*/  CS2R R86, SRZ ;  /* 0x0000000000567805 */ /* 0x000fe2000001ff00 */
[----:B------:R-:W-:Y:S01]  /*02d0*/  UMOV UR15, 0x1 ;  /* 0x00000001000f7882 */ /* 0x000fe20000000000 */
[----:B------:R-:W-:Y:S01]  /*02e0*/  LEA.HI.SX32 R5, R2, R5, 0x1b ;  /* 0x0000000502057211 */ /* 0x000fe200078fdaff */
[----:B------:R-:W-:Y:S01]  /*02f0*/  UMOV UR6, 0xffffffff ;  /* 0xffffffff00067882 */ /* 0x000fe20000000000 */
[----:B------:R-:W-:Y:S01]  /*0300*/  UMOV UR4, URZ ;  /* 0x0000003f00047c82 */ /* 0x000fe20008000000 */
[----:B------:R-:W-:-:S02]  /*0310*/  UIADD3 UR17, UR14, 0x3000, URZ ;  /* 0x000030000e117890 */ /* 0x000fc4000fffe03f */
[----:B------:R-:W-:Y:S01]  /*0320*/  IMAD.SHL.U32 R0, R5, 0x8, RZ ;  /* 0x0000000805007824 */ /* 0x000fe200078e00ff */
[----:B------:R-:W-:-:S04]  /*0330*/  UMOV UR5, URZ ;  /* 0x0000003f00057c82 */ /* 0x000fc80008000000 */
[----:B------:R-:W-:-:S04]  /*0340*/  LEA.HI.SX32 R3, R3, -R0, 0x1a ;  /* 0x8000000003037211 */ /* 0x000fc800078fd2ff */
[----:B------:R-:W-:-:S04]  /*0350*/  VIMNMX R4, R3, 0x8, PT ;  /* 0x0000000803047848 */ /* 0x000fc80003fe0100 */
[----:B------:R-:W-:-:S04]  /*0360*/  IABS R11, R4 ;  /* 0x00000004000b7213 */ /* 0x000fc80000000000 */
[----:B------:R-:W2:Y:S08]  /*0370*/  I2F.RP R6, R11 ;  /* 0x0000000b00067306 */ /* 0x000eb00000209400 */
[----:B--2---:R-:W2:Y:S02]  /*0380*/  MUFU.RCP R6, R6 ;  /* 0x0000000600067308 */ /* 0x004ea40000001000 */
[----:B--2---:R-:W-:Y:S01]  /*0390*/  VIADD R2, R6, 0xffffffe ;  /* 0x0ffffffe06027836 */ /* 0x004fe20000000000 */
[----:B------:R-:W-:-:S05]  /*03a0*/  IABS R6, R10 ;  /* 0x0000000a00067213 */ /* 0x000fca0000000000 */
[----:B------:R2:W3:Y:S02]  /*03b0*/  F2I.FTZ.U32.TRUNC.NTZ R3, R2 ;  /* 0x0000000200037305 */ /* 0x0004e4000021f000 */
[----:B--2---:R-:W-:Y:S02]  /*03c0*/  IMAD.MOV.U32 R2, RZ, RZ, RZ ;  /* 0x000000ffff027224 */ /* 0x004fe400078e00ff */
[----:B---3--:R-:W-:-:S04]  /*03d0*/  IMAD.MOV R8, RZ, RZ, -R3 ;  /* 0x000000ffff087224 */ /* 0x008fc800078e0a03 */
[----:B------:R-:W-:Y:S01]  /*03e0*/  IMAD R7, R8, R11, RZ ;  /* 0x0000000b08077224 */ /* 0x000fe200078e02ff */
[----:B------:R-:W-:-:S03]  /*03f0*/  IABS R8, R4 ;  /* 0x0000000400087213 */ /* 0x000fc60000000000 */
[----:B------:R-:W-:-:S04]  /*0400*/  IMAD.HI.U32 R3, R3, R7, R2 ;  /* 0x0000000703037227 */ /* 0x000fc800078e0002 */
[----:B------:R-:W-:Y:S02]  /*0410*/  IMAD.MOV R13, RZ, RZ, -R8 ;  /* 0x000000ffff0d7224 */ /* 0x000fe400078e0a08 */
[----:B------:R-:W-:-:S04]  /*0420*/  IMAD.HI.U32 R2, R3, R6, RZ ;  /* 0x0000000603027227 */ /* 0x000fc800078e00ff */
[----:B------:R-:W-:Y:S02]  /*0430*/  IMAD R2, R2, R13, R6 ;  /* 0x0000000d02027224 */ /* 0x000fe400078e0206 */
[----:B------:R-:W-:Y:S02]  /*0440*/  IMAD R7, R5, -0xc0, R10 ;  /* 0xffffff4005077824 */ /* 0x000fe400078e020a */
[----:B------:R-:W-:Y:S01]  /*0450*/  VIADD R5, R9, 0xffffffe ;  /* 0x0ffffffe09057836 */ /* 0x000fe20000000000 */
[----:B------:R-:W-:Y:S02]  /*0460*/  ISETP.GT.U32.AND P0, PT, R11, R2, PT ;  /* 0x000000020b00720c */ /* 0x000fe40003f04070 */
[----:B------:R-:W-:-:S03]  /*0470*/  IABS R8, R7 ;  /* 0x0000000700087213 */ /* 0x000fc60000000000 */
[----:B------:R-:W2:Y:S02]  /*0480*/  F2I.FTZ.U32.TRUNC.NTZ R5, R5 ;  /* 0x0000000500057305 */ /* 0x000ea4000021f000 */
[----:B------:R-:W-:Y:S02]  /*0490*/  IMAD.HI.U32 R6, R3, R8, RZ ;  /* 0x0000000803067227 */ /* 0x000fe400078e00ff */
[----:B------:R-:W3:Y:S02]  /*04a0*/  S2R R3, SR_TID.X ;  /* 0x0000000000037919 */ /* 0x000ee40000002100 */
[----:B------:R-:W-:Y:S02]  /*04b0*/  IMAD R8, R6, R13, R8 ;  /* 0x0000000d06087224 */ /* 0x000fe400078e0208 */
[----:B------:R-:W-:-:S03]  /*04c0*/  @!P0 IMAD.IADD R2, R2, 0x1, -R11 ;  /* 0x0000000102028824 */ /* 0x000fc600078e0a0b */
[C---:B------:R-:W-:Y:S02]  /*04d0*/  ISETP.GT.U32.AND P3, PT, R11.reuse, R8, PT ;  /* 0x000000080b00720c */ /* 0x040fe40003f64070 */
[----:B------:R-:W-:-:S11]  /*04e0*/  ISETP.GT.U32.AND P0, PT, R11, R2, PT ;  /* 0x000000020b00720c */ /* 0x000fd60003f04070 */
[--C-:B------:R-:W-:Y:S02]  /*04f0*/  @!P3 IMAD.IADD R8, R8, 0x1, -R11.reuse ;  /* 0x000000010808b824 */ /* 0x100fe400078e0a0b */
[----:B------:R-:W-:Y:S01]  /*0500*/  @!P0 IMAD.IADD R2, R2, 0x1, -R11 ;  /* 0x0000000102028824 */ /* 0x000fe200078e0a0b */
[----:B------:R-:W-:Y:S01]  /*0510*/  ISETP.NE.AND P0, PT, R4, RZ, PT ;  /* 0x000000ff0400720c */ /* 0x000fe20003f05270 */
[----:B------:R-:W-:Y:S01]  /*0520*/  @!P3 VIADD R6, R6, 0x1 ;  /* 0x000000010606b836 */ /* 0x000fe20000000000 */
[----:B------:R-:W-:Y:S01]  /*0530*/  ISETP.GE.U32.AND P1, PT, R8, R11, PT ;  /* 0x0000000b0800720c */ /* 0x000fe20003f26070 */
[----:B------:R-:W-:Y:S01]  /*0540*/  @!P2 IMAD.MOV R2, RZ, RZ, -R2 ;  /* 0x000000ffff02a224 */ /* 0x000fe200078e0a02 */
[-C--:B------:R-:W-:Y:S02]  /*0550*/  LOP3.LUT R8, R7, R4.reuse, RZ, 0x3c, !PT ;  /* 0x0000000407087212 */ /* 0x080fe400078e3cff */
[----:B------:R-:W-:Y:S01]  /*0560*/  LOP3.LUT R7, RZ, R4, RZ, 0x33, !PT ;  /* 0x00000004ff077212 */ /* 0x000fe200078e33ff */
[----:B------:R-:W-:Y:S01]  /*0570*/  IMAD.MOV.U32 R4, RZ, RZ, RZ ;  /* 0x000000ffff047224 */ /* 0x000fe200078e00ff */
[----:B------:R-:W-:-:S02]  /*0580*/  ISETP.GE.AND P2, PT, R8, RZ, PT ;  /* 0x000000ff0800720c */ /* 0x000fc40003f46270 */
[----:B------:R-:W-:Y:S01]  /*0590*/  SEL R9, R7, R2, !P0 ;  /* 0x0000000207097207 */ /* 0x000fe20004000000 */
[----:B--2---:R-:W-:Y:S01]  /*05a0*/  IMAD.MOV R2, RZ, RZ, -R5 ;  /* 0x000000ffff027224 */ /* 0x004fe200078e0a05 */
[--C-:B---3--:R-:W-:Y:S02]  /*05b0*/  SHF.R.U32.HI R10, RZ, 0x2, R3.reuse ;  /* 0x00000002ff0a7819 */ /* 0x108fe40000011603 */
[----:B------:R-:W-:Y:S01]  /*05c0*/  SHF.R.U32.HI R91, RZ, 0x5, R3 ;  /* 0x00000005ff5b7819 */ /* 0x000fe20000011603 */
[----:B------:R-:W-:Y:S01]  /*05d0*/  IMAD.IADD R0, R0, 0x1, R9 ;  /* 0x0000000100007824 */ /* 0x000fe200078e0209 */
[----:B------:R-:W-:Y:S01]  /*05e0*/  SGXT.U32 R10, R10, 0x5 ;  /* 0x000000050a0a781a */ /* 0x000fe20000000000 */
[----:B------:R-:W-:Y:S01]  /*05f0*/  IMAD.MOV.U32 R9, RZ, RZ, R2 ;  /* 0x000000ffff097224 */ /* 0x000fe200078e0002 */
[----:B------:R-:W-:Y:S01]  /*0600*/  LOP3.LUT R90, R91, 0x7fffffc, RZ, 0xc0, !PT ;  /* 0x07fffffc5b5a7812 */ /* 0x000fe200078ec0ff */
[----:B------:R-:W-:Y:S02]  /*0610*/  IMAD.SHL.U32 R0, R0, 0x40, RZ ;  /* 0x0000004000007824 */ /* 0x000fe400078e00ff */
[----:B------:R-:W-:-:S02]  /*0620*/  IMAD R9, R9, R20, RZ ;  /* 0x0000001409097224 */ /* 0x000fc400078e02ff */
[----:B------:R-:W-:Y:S01]  /*0630*/  @P1 VIADD R6, R6, 0x1 ;  /* 0x0000000106061836 */ /* 0x000fe20000000000 */
[----:B------:R-:W-:Y:S01]  /*0640*/  LOP3.LUT R8, R0, R10, RZ, 0xfc, !PT ;  /* 0x0000000a00087212 */ /* 0x000fe200078efcff */
[----:B------:R-:W-:Y:S01]  /*0650*/  IMAD.HI.U32 R4, R5, R9, R4 ;  /* 0x0000000905047227 */ /* 0x000fe200078e0004 */
[----:B------:R-:W-:Y:S02]  /*0660*/  LOP3.LUT R18, R0, 0x20, R10, 0xfe, !PT ;  /* 0x0000002000127812 */ /* 0x000fe400078efe0a */
[----:B------:R-:W-:Y:S01]  /*0670*/  IABS R9, R8 ;  /* 0x0000000800097213 */ /* 0x000fe20000000000 */
[----:B------:R-:W-:Y:S01]  /*0680*/  @!P2 IMAD.MOV R6, RZ, RZ, -R6 ;  /* 0x000000ffff06a224 */ /* 0x000fe200078e0a06 */
[----:B------:R-:W-:Y:S02]  /*0690*/  IABS R11, R18 ;  /* 0x00000012000b7213 */ /* 0x000fe40000000000 */
[----:B------:R-:W-:Y:S01]  /*06a0*/  ISETP.GE.AND P1, PT, R8, RZ, PT ;  /* 0x000000ff0800720c */ /* 0x000fe20003f26270 */
[----:B------:R-:W-:Y:S01]  /*06b0*/  IMAD.HI.U32 R2, R4, R9, RZ ;  /* 0x0000000904027227 */ /* 0x000fe200078e00ff */
[----:B------:R-:W-:-:S02]  /*06c0*/  SEL R5, R7, R6, !P0 ;  /* 0x0000000607057207 */ /* 0x000fc40004000000 */
[----:B------:R-:W-:Y:S01]  /*06d0*/  SHF.R.U32.HI R7, RZ, 0x4, R3 ;  /* 0x00000004ff077819 */ /* 0x000fe20000011603 */
[----:B------:R-:W-:Y:S01]  /*06e0*/  IMAD.HI.U32 R4, R4, R11, RZ ;  /* 0x0000000b04047227 */ /* 0x000fe200078e00ff */
[----:B------:R-:W-:Y:S02]  /*06f0*/  ISETP.GE.AND P3, PT, R18, RZ, PT ;  /* 0x000000ff1200720c */ /* 0x000fe40003f66270 */
[----:B------:R-:W-:Y:S01]  /*0700*/  SGXT.U32 R7, R7, 0x3 ;  /* 0x000000030707781a */ /* 0x000fe20000000000 */
[----:B------:R-:W-:Y:S02]  /*0710*/  IMAD.MOV R6, RZ, RZ, -R2 ;  /* 0x000000ffff067224 */ /* 0x000fe400078e0a02 */
[----:B------:R-:W-:Y:S01]  /*0720*/  IMAD.MOV R4, RZ, RZ, -R4 ;  /* 0x000000ffff047224 */ /* 0x000fe200078e0a04 */
[----:B------:R-:W-:Y:S01]  /*0730*/  LOP3.LUT R0, R0, R7, RZ, 0xfc, !PT ;  /* 0x0000000700007212 */ /* 0x000fe200078efcff */
[----:B------:R-:W-:Y:S01]  /*0740*/  IMAD R9, R20, R6, R9 ;  /* 0x0000000614097224 */ /* 0x000fe200078e0209 */
[----:B------:R-:W-:Y:S01]  /*0750*/  LOP3.LUT R6, R10, 0x40, RZ, 0xfc, !PT ;  /* 0x000000400a067812 */ /* 0x000fe200078efcff */
[----:B------:R-:W-:Y:S01]  /*0760*/  IMAD R11, R20, R4, R11 ;  /* 0x00000004140b7224 */ /* 0x000fe200078e020b */
[----:B------:R-:W-:Y:S01]  /*0770*/  LOP3.LUT R4, R10, 0x20, RZ, 0xfc, !PT ;  /* 0x000000200a047812 */ /* 0x000fe200078efcff */
[----:B------:R-:W-:Y:S01]  /*0780*/  IMAD.SHL.U32 R5, R5, 0x80, RZ ;  /* 0x0000008005057824 */ /* 0x000fe200078e00ff */
[C---:B------:R-:W-:Y:S01]  /*0790*/  ISETP.GT.U32.AND P0, PT, R20.reuse, R9, PT ;  /* 0x000000091400720c */ /* 0x040fe20003f04070 */
[----:B------:R-:W-:Y:S01]  /*07a0*/  IMAD.SHL.U32 R2, R3, 0x8, RZ ;  /* 0x0000000803027824 */ /* 0x000fe200078e00ff */
[----:B------:R-:W-:-:S02]  /*07b0*/  ISETP.GT.U32.AND P2, PT, R20, R11, PT ;  /* 0x0000000b1400720c */ /* 0x000fc40003f44070 */
[----:B------:R-:W-:Y:S02]  /*07c0*/  LOP3.LUT R23, R5, R10, RZ, 0xfc, !PT ;  /* 0x0000000a05177212 */ /* 0x000fe400078efcff */
[----:B------:R-:W-:Y:S02]  /*07d0*/  LOP3.LUT R26, R5, 0x60, R10, 0xfe, !PT ;  /* 0x00000060051a7812 */ /* 0x000fe400078efe0a */
[----:B------:R-:W-:Y:S01]  /*07e0*/  LOP3.LUT R13, R2, 0x18, R3, 0x48, !PT ;  /* 0x00000018020d7812 */ /* 0x000fe200078e4803 */
[----:B------:R-:W-:Y:S01]  /*07f0*/  IMAD.HI R7, R23, 0x2aaaaaab, RZ ;  /* 0x2aaaaaab17077827 */ /* 0x000fe200078e02ff */
[----:B------:R-:W-:Y:S02]  /*0800*/  LOP3.LUT R22, R5, 0x20, R10, 0xfe, !PT ;  /* 0x0000002005167812 */ /* 0x000fe400078efe0a */
[----:B------:R-:W-:Y:S01]  /*0810*/  LOP3.LUT R24, R5, 0x40, R10, 0xfe, !PT ;  /* 0x0000004005187812 */ /* 0x000fe200078efe0a */
[--C-:B------:R-:W-:Y:S01]  /*0820*/  @!P0 IMAD.IADD R9, R9, 0x1, -R20.reuse ;  /* 0x0000000109098824 */ /* 0x100fe200078e0a14 */
[----:B------:R-:W-:Y:S01]  /*0830*/  SHF.R.U32.HI R8, RZ, 0x1f, R7 ;  /* 0x0000001fff087819 */ /* 0x000fe20000011607 */
[----:B------:R-:W-:-:S02]  /*0840*/  @!P2 IMAD.IADD R11, R11, 0x1, -R20 ;  /* 0x000000010b0ba824 */ /* 0x000fc400078e0a14 */
[----:B------:R-:W-:Y:S01]  /*0850*/  IMAD.HI R16, R26, 0x2aaaaaab, RZ ;  /* 0x2aaaaaab1a107827 */ /* 0x000fe200078e02ff */
[C---:B------:R-:W-:Y:S02]  /*0860*/  ISETP.GT.U32.AND P0, PT, R20.reuse, R9, PT ;  /* 0x000000091400720c */ /* 0x040fe40003f04070 */
[----:B------:R-:W-:Y:S01]  /*0870*/  ISETP.GT.U32.AND P2, PT, R20, R11, PT ;  /* 0x0000000b1400720c */ /* 0x000fe20003f44070 */
[----:B------:R-:W-:Y:S01]  /*0880*/  IMAD.HI R14, R24, 0x2aaaaaab, RZ ;  /* 0x2aaaaaab180e7827 */ /* 0x000fe200078e02ff */
[----:B------:R-:W-:Y:S02]  /*0890*/  LEA.HI R12, R7, R8, RZ, 0x17 ;  /* 0x00000008070c7211 */ /* 0x000fe400078fb8ff */
[----:B------:R-:W-:Y:S01]  /*08a0*/  SHF.R.U32.HI R19, RZ, 0x1f, R16 ;  /* 0x0000001fff137819 */ /* 0x000fe20000011610 */
[C---:B------:R-:W-:Y:S01]  /*08b0*/  IMAD R8, R10.reuse, 0x20, R13 ;  /* 0x000000200a087824 */ /* 0x040fe200078e020d */
[----:B------:R-:W-:Y:S01]  /*08c0*/  LOP3.LUT R7, R10, 0x60, RZ, 0xfc, !PT ;  /* 0x000000600a077812 */ /* 0x000fe200078efcff */
[----:B------:R-:W-:Y:S01]  /*08d0*/  IMAD.HI R10, R22, 0x2aaaaaab, RZ ;  /* 0x2aaaaaab160a7827 */ /* 0x000fe200078e02ff */
[----:B------:R-:W-:-:S02]  /*08e0*/  LEA.HI R21, R16, R19, RZ, 0x17 ;  /* 0x0000001310157211 */ /* 0x000fc400078fb8ff */
[----:B------:R-:W2:Y:S01]  /*08f0*/  LDC.64 R18, c[0x0][0x218] ;  /* 0x00008600ff127b82 */ /* 0x000ea20000000a00 */
[--C-:B------:R-:W-:Y:S01]  /*0900*/  IMAD R4, R4, 0x20, R13.reuse ;  /* 0x0000002004047824 */ /* 0x100fe200078e020d */
[----:B------:R-:W-:Y:S01]  /*0910*/  SHF.R.U32.HI R15, RZ, 0x1f, R14 ;  /* 0x0000001fff0f7819 */ /* 0x000fe2000001160e */
[--C-:B------:R-:W-:Y:S01]  /*0920*/  IMAD R6, R6, 0x20, R13.reuse ;  /* 0x0000002006067824 */ /* 0x100fe200078e020d */
[----:B------:R-:W-:Y:S01]  /*0930*/  LEA R33, R8, UR14, 0x1 ;  /* 0x0000000e08217c11 */ /* 0x000fe2000f8e08ff */
[----:B------:R-:W-:Y:S01]  /*0940*/  IMAD R7, R7, 0x20, R13 ;  /* 0x0000002007077824 */ /* 0x000fe200078e020d */
[----:B------:R-:W-:Y:S01]  /*0950*/  SHF.R.U32.HI R13, RZ, 0x1f, R10 ;  /* 0x0000001fff0d7819 */ /* 0x000fe2000001160a */
[--C-:B------:R-:W-:Y:S01]  /*0960*/  @!P0 IMAD.IADD R9, R9, 0x1, -R20.reuse ;  /* 0x0000000109098824 */ /* 0x100fe200078e0a14 */
[----:B------:R-:W-:Y:S01]  /*0970*/  LEA.HI R15, R14, R15, RZ, 0x17 ;  /* 0x0000000f0e0f7211 */ /* 0x000fe200078fb8ff */
[----:B------:R-:W-:Y:S01]  /*0980*/  @!P2 IMAD.IADD R11, R11, 0x1, -R20 ;  /* 0x000000010b0ba824 */ /* 0x000fe200078e0a14 */
[----:B------:R-:W-:Y:S01]  /*0990*/  LEA.HI R13, R10, R13, RZ, 0x17 ;  /* 0x0000000d0a0d7211 */ /* 0x000fe200078fb8ff */
[----:B------:R-:W-:Y:S01]  /*09a0*/  IMAD R14, R12, -0xc00, R23 ;  /* 0xfffff4000c0e7824 */ /* 0x000fe200078e0217 */
[----:B------:R-:W-:Y:S01]  /*09b0*/  ISETP.NE.AND P0, PT, R17, RZ, PT ;  /* 0x000000ff1100720c */ /* 0x000fe20003f05270 */
[----:B------:R-:W-:Y:S01]  /*09c0*/  IMAD.MOV.U32 R10, RZ, RZ, R9 ;  /* 0x000000ffff0a7224 */ /* 0x000fe200078e0009 */
[----:B------:R-:W-:Y:S01]  /*09d0*/  LOP3.LUT R9, R2, 0x18, RZ, 0xc0, !PT ;  /* 0x0000001802097812 */ /* 0x000fe200078ec0ff */
[----:B------:R-:W-:Y:S01]  /*09e0*/  IMAD.MOV.U32 R12, RZ, RZ, R11 ;  /* 0x000000ffff0c7224 */ /* 0x000fe200078e000b */
[----:B------:R-:W-:Y:S01]  /*09f0*/  LOP3.LUT R11, RZ, R17, RZ, 0x33, !PT ;  /* 0x00000011ff0b7212 */ /* 0x000fe200078e33ff */
[----:B------:R-:W-:Y:S01]  /*0a00*/  @!P1 IMAD.MOV R10, RZ, RZ, -R10 ;  /* 0x000000ffff0a9224 */ /* 0x000fe200078e0a0a */
[----:B------:R-:W-:Y:S01]  /*0a10*/  LEA R35, R4, UR14, 0x1 ;  /* 0x0000000e04237c11 */ /* 0x000fe2000f8e08ff */
[----:B------:R-:W-:Y:S01]  /*0a20*/  @!P3 IMAD.MOV R12, RZ, RZ, -R12 ;  /* 0x000000ffff0cb224 */ /* 0x000fe200078e0a0c */
[----:B------:R-:W-:Y:S01]  /*0a30*/  LEA R37, R6, UR14, 0x1 ;  /* 0x0000000e06257c11 */ /* 0x000fe2000f8e08ff */
[----:B------:R-:W-:Y:S01]  /*0a40*/  IMAD R20, R15, -0xc00, R24 ;  /* 0xfffff4000f147824 */ /* 0x000fe200078e0218 */
[----:B------:R-:W-:Y:S01]  /*0a50*/  SEL R10, R11, R10, !P0 ;  /* 0x0000000a0b0a7207 */ /* 0x000fe20004000000 */
[----:B------:R-:W-:Y:S01]  /*0a60*/  IMAD R16, R13, -0xc00, R22 ;  /* 0xfffff4000d107824 */ /* 0x000fe200078e0216 */
[----:B------:R-:W-:Y:S01]  /*0a70*/  SEL R12, R11, R12, !P0 ;  /* 0x0000000c0b0c7207 */ /* 0x000fe20004000000 */
[----:B------:R-:W-:Y:S01]  /*0a80*/  IMAD R22, R21, -0xc00, R26 ;  /* 0xfffff40015167824 */ /* 0x000fe200078e021a */
[----:B------:R-:W-:Y:S01]  /*0a90*/  LEA R39, R7, UR14, 0x1 ;  /* 0x0000000e07277c11 */ /* 0x000fe2000f8e08ff */
[----:B------:R-:W-:-:S02]  /*0aa0*/  IMAD R15, R10, 0xc00, R9 ;  /* 0x00000c000a0f7824 */ /* 0x000fc400078e0209 */
[--C-:B------:R-:W-:Y:S02]  /*0ab0*/  IMAD R11, R12, 0xc00, R9.reuse ;  /* 0x00000c000c0b7824 */ /* 0x100fe400078e0209 */
[--C-:B------:R-:W-:Y:S02]  /*0ac0*/  IMAD R25, R14, 0xc00, R9.reuse ;  /* 0x00000c000e197824 */ /* 0x100fe400078e0209 */
[----:B------:R-:W-:Y:S02]  /*0ad0*/  IMAD R27, R16, 0xc00, R9 ;  /* 0x00000c00101b7824 */ /* 0x000fe400078e0209 */
[----:B--2---:R-:W-:-:S04]  /*0ae0*/  IMAD.WIDE R14, R15, 0x2, R18 ;  /* 0x000000020f0e7825 */ /* 0x004fc800078e0212 */
[----:B------:R-:W-:Y:S01]  /*0af0*/  IMAD R29, R20, 0xc00, R9 ;  /* 0x00000c00141d7824 */ /* 0x000fe200078e0209 */
[----:B------:R-:W-:Y:S01]  /*0b00*/  @!PT LDS RZ, [RZ] ;  /* 0x00000000fffff984 */ /* 0x000fe20000000800 */
[----:B------:R-:W-:Y:S01]  /*0b10*/  @!PT LDS RZ, [RZ] ;  /* 0x00000000fffff984 */ /* 0x000fe20000000800 */
[----:B------:R-:W-:Y:S01]  /*0b20*/  @!PT LDS RZ, [RZ] ;  /* 0x00000000fffff984 */ /* 0x000fe20000000800 */
[----:B------:R-:W-:Y:S01]  /*0b30*/  LDGSTS.E.BYPASS.128 [R33], desc[UR18][R14.64] ;  /* 0x000000000e217fae */ /* 0x000fe2000b901c52 */
[----:B------:R-:W-:-:S04]  /*0b40*/  IMAD.WIDE R18, R11, 0x2, R18 ;  /* 0x000000020b127825 */ /* 0x000fc800078e0212 */
[----:B------:R-:W-:Y:S01]  /*0b50*/  IMAD R9, R22, 0xc00, R9 ;  /* 0x00000c0016097824 */ /* 0x000fe200078e0209 */
[----:B------:R-:W-:Y:S01]  /*0b60*/  LDGSTS.E.BYPASS.128 [R35], desc[UR18][R18.64] ;  /* 0x0000000012237fae */ /* 0x000fe2000b901c52 */
[--C-:B-----5:R-:W-:Y:S01]  /*0b70*/  IMAD.WIDE R24, R25, 0x2, R30.reuse ;  /* 0x0000000219187825 */ /* 0x120fe200078e021e */
[----:B------:R-:W-:Y:S02]  /*0b80*/  IADD3 R10, P1, R18, 0x80, RZ ;  /* 0x00000080120a7810 */ /* 0x000fe40007f3e0ff */
[----:B------:R-:W0:Y:S01]  /*0b90*/  LDGDEPBAR ;  /* 0x00000000000079af */ /* 0x000e220000000000 */
[----:B------:R-:W-:-:S03]  /*0ba0*/  IMAD.WIDE R26, R27, 0x2, R30 ;  /* 0x000000021b1a7825 */ /* 0x000fc600078e021e */
[----:B------:R-:W-:Y:S01]  /*0bb0*/  LDGSTS.E.BYPASS.128 [R33+0x3000], desc[UR18][R24.64] ;  /* 0x0300000018217fae */ /* 0x000fe2000b901c52 */
[--C-:B------:R-:W-:Y:S01]  /*0bc0*/  IMAD.WIDE R28, R29, 0x2, R30.reuse ;  /* 0x000000021d1c7825 */ /* 0x100fe200078e021e */
[----:B------:R-:W-:Y:S02]  /*0bd0*/  IADD3 R16, P2, R26, 0x80, RZ ;  /* 0x000000801a107810 */ /* 0x000fe40007f5e0ff */
[----:B------:R-:W-:Y:S01]  /*0be0*/  LDGSTS.E.BYPASS.128 [R35+0x3000], desc[UR18][R26.64] ;  /* 0x030000001a237fae */ /* 0x000fe2000b901c52 */
[----:B------:R-:W-:Y:S01]  /*0bf0*/  IMAD.WIDE R30, R9, 0x2, R30 ;  /* 0x00000002091e7825 */ /* 0x000fe200078e021e */
[----:B------:R-:W-:Y:S02]  /*0c00*/  IADD3 R9, P0, R14, 0x80, RZ ;  /* 0x000000800e097810 */ /* 0x000fe40007f1e0ff */
[----:B------:R-:W-:Y:S01]  /*0c10*/  LDGSTS.E.BYPASS.128 [R37+0x3000], desc[UR18][R28.64] ;  /* 0x030000001c257fae */ /* 0x000fe2000b901c52 */
[----:B------:R-:W-:Y:S01]  /*0c20*/  IMAD.X R13, RZ, RZ, R19, P1 ;  /* 0x000000ffff0d7224 */ /* 0x000fe200008e0613 */
[----:B------:R-:W-:Y:S01]  /*0c30*/  IADD3 R21, P1, R28, 0x80, RZ ;  /* 0x000000801c157810 */ /* 0x000fe20007f3e0ff */
[----:B------:R-:W-:Y:S01]  /*0c40*/  IMAD.X R11, RZ, RZ, R15, P0 ;  /* 0x000000ffff0b7224 */ /* 0x000fe200000e060f */
[----:B------:R-:W-:Y:S01]  /*0c50*/  LDGSTS.E.BYPASS.128 [R39+0x3000], desc[UR18][R30.64] ;  /* 0x030000001e277fae */ /* 0x000fe2000b901c52 */
[----:B------:R-:W-:Y:S01]  /*0c60*/  IADD3 R12, P0, R24, 0x80, RZ ;  /* 0x00000080180c7810 */ /* 0x000fe20007f1e0ff */
[----:B------:R-:W-:-:S02]  /*0c70*/  IMAD.X R23, RZ, RZ, R27, P2 ;  /* 0x000000ffff177224 */ /* 0x000fc400010e061b */
[----:B------:R-:W0:Y:S01]  /*0c80*/  LDGDEPBAR ;  /* 0x00000000000079af */ /* 0x000e220000000000 */
[----:B------:R-:W-:Y:S02]  /*0c90*/  IMAD.X R88, RZ, RZ, R29, P1 ;  /* 0x000000ffff587224 */ /* 0x000fe400008e061d */
[----:B------:R-:W-:Y:S01]  /*0ca0*/  IMAD.X R20, RZ, RZ, R25, P0 ;  /* 0x000000ffff147224 */ /* 0x000fe200000e0619 */
[----:B------:R-:W-:Y:S01]  /*0cb0*/  BAR.SYNC.DEFER_BLOCKING 0x0 ;  /* 0x0000000000007b1d */ /* 0x000fe20000010000 */
[----:B------:R-:W-:-:S05]  /*0cc0*/  IADD3 R22, P0, R30, 0x80, RZ ;  /* 0x000000801e167810 */ /* 0x000fca0007f1e0ff */
[----:B------:R-:W-:Y:S01]  /*0cd0*/  IMAD.X R89, RZ, RZ, R31, P0 ;  /* 0x000000ffff597224 */ /* 0x000fe200000e061f */
[----:B------:R-:W-:Y:S01]  /*0ce0*/  @!PT LDS RZ, [RZ] ;  /* 0x00000000fffff984 */ /* 0x000fe20000000800 */
[----:B------:R-:W-:Y:S01]  /*0cf0*/  @!PT LDS RZ, [RZ] ;  /* 0x00000000fffff984 */ /* 0x000fe20000000800 */
[----:B------:R-:W-:Y:S01]  /*0d00*/  @!PT LDS RZ, [RZ] ;  /* 0x00000000fffff984 */ /* 0x000fe20000000800 */
[----:B------:R-:W-:Y:S04]  /*0d10*/  LDGSTS.E.BYPASS.128 [R33+0x1000], desc[UR18][R14.64+0x40] ;  /* 0x010000400e217fae */ /* 0x000fe8000b901c52 */
[----:B------:R-:W-:Y:S04]  /*0d20*/  LDGSTS.E.BYPASS.128 [R35+0x1000], desc[UR18][R18.64+0x40] ;  /* 0x0100004012237fae */ /* 0x000fe8000b901c52 */
[----:B------:R-:W0:Y:S04]  /*0d30*/  LDGDEPBAR ;  /* 0x00000000000079af */ /* 0x000e280000000000 */
[----:B------:R2:W-:Y:S04]  /*0d40*/  LDGSTS.E.BYPASS.128 [R33+0x5000], desc[UR18][R24.64+0x40] ;  /* 0x0500004018217fae */ /* 0x0005e8000b901c52 */
[----:B------:R3:W-:Y:S04]  /*0d50*/  LDGSTS.E.BYPASS.128 [R35+0x5000], desc[UR18][R26.64+0x40] ;  /* 0x050000401a237fae */ /* 0x0007e8000b901c52 */
[----:B------:R4:W-:Y:S04]  /*0d60*/  LDGSTS.E.BYPASS.128 [R37+0x5000], desc[UR18][R28.64+0x40] ;  /* 0x050000401c257fae */ /* 0x0009e8000b901c52 */
[----:B------:R5:W-:Y:S01]  /*0d70*/  LDGSTS.E.BYPASS.128 [R39+0x5000], desc[UR18][R30.64+0x40] ;  /* 0x050000401e277fae */ /* 0x000be2000b901c52 */
[----:B--2---:R-:W-:-:S02]  /*0d80*/  CS2R R24, SRZ ;  /* 0x0000000000187805 */ /* 0x004fc4000001ff00 */
[----:B------:R-:W-:Y:S01]  /*0d90*/  CS2R R32, SRZ ;  /* 0x0000000000207805 */ /* 0x000fe2000001ff00 */
[----:B------:R-:W0:Y:S01]  /*0da0*/  LDGDEPBAR ;  /* 0x00000000000079af */ /* 0x000e220000000000 */
[----:B---3--:R-:W-:Y:S02]  /*0db0*/  CS2R R26, SRZ ;  /* 0x00000000001a7805 */ /* 0x008fe4000001ff00 */
[----:B------:R-:W-:Y:S02]  /*0dc0*/  CS2R R34, SRZ ;  /* 0x0000000000227805 */ /* 0x000fe4000001ff00 */
[----:B-1--4-:R-:W-:Y:S02]  /*0dd0*/  CS2R R28, SRZ ;  /* 0x00000000001c7805 */ /* 0x012fe4000001ff00 */
[----:B------:R-:W-:Y:S02]  /*0de0*/  CS2R R36, SRZ ;  /* 0x0000000000247805 */ /* 0x000fe4000001ff00 */
[----:B-----5:R-:W-:-:S02]  /*0df0*/  CS2R R30, SRZ ;  /* 0x00000000001e7805 */ /* 0x020fc4000001ff00 */
[----:B------:R-:W-:-:S07]  /*0e00*/  CS2R R38, SRZ ;  /* 0x0000000000267805 */ /* 0x000fce000001ff00 */
.L_x_0:
[----:B------:R-:W1:Y:S01]  /*0e10*/  SHFL.IDX PT, R14, R90, RZ, 0x1f ;  /* 0x00001fff5a0e7589 */ /* 0x000e6200000e0000 */
[----:B------:R-:W-:Y:S01]  /*0e20*/  UIADD3 UR6, UR6, 0x1, URZ ;  /* 0x0000000106067890 */ /* 0x000fe2000fffe03f */
[----:B------:R-:W-:-:S04]  /*0e30*/  DEPBAR.LE SB0, 0x2 ;  /* 0x000080800000791a */ /* 0x000fc80000000000 */
[----:B------:R-:W-:Y:S01]  /*0e40*/  UISETP.GE.AND UP0, UPT, UR6, 0x3, UPT ;  /* 0x000000030600788c */ /* 0x000fe2000bf06270 */
[----:B------:R-:W-:Y:S01]  /*0e50*/  BAR.SYNC.DEFER_BLOCKING 0x0 ;  /* 0x0000000000007b1d */ /* 0x000fe20000010000 */
[----:B------:R-:W-:Y:S01]  /*0e60*/  UIADD3 UR15, UR15, 0x1, URZ ;  /* 0x000000010f0f7890 */ /* 0x000fe2000fffe03f */
[----:B------:R-:W-:Y:S01]  /*0e70*/  VIADD R92, R92, 0x20 ;  /* 0x000000205c5c7836 */ /* 0x000fe20000000000 */
[----:B------:R-:W-:-:S03]  /*0e80*/  USEL UR16, UR6, URZ, !UP0 ;  /* 0x0000003f06107287 */ /* 0x000fc6000c000000 */
[----:B------:R-:W-:Y:S01]  /*0e90*/  UMOV UR11, 0x80000020 ;  /* 0x80000020000b7882 */ /* 0x000fe20000000000 */
[----:B------:R-:W-:Y:S01]  /*0ea0*/  ULEA UR6, UR16, UR14, 0xc ;  /* 0x0000000e10067291 */ /* 0x000fe2000f8e603f */
[----:B------:R-:W-:-:S03]  /*0eb0*/  ISETP.GE.U32.AND P0, PT, R92, 0xbc0, PT ;  /* 0x00000bc05c00780c */ /* 0x000fc60003f06070 */
[----:B------:R-:W-:Y:S02]  /*0ec0*/  USHF.R.U32.HI UR8, URZ, 0x4, UR6 ;  /* 0x000000043f087899 */ /* 0x000fe40008011606 */
[----:B------:R-:W-:Y:S02]  /*0ed0*/  ULEA UR6, UR16, UR17, 0xd ;  /* 0x0000001110067291 */ /* 0x000fe4000f8e683f */
[----:B------:R-:W-:Y:S01]  /*0ee0*/  ULOP3.LUT UR8, UR8, 0x3fff, URZ, 0xc0, !UPT ;  /* 0x00003fff08087892 */ /* 0x000fe2000f8ec03f */
[----:B-1----:R-:W-:Y:S01]  /*0ef0*/  R2UR UR7, R14 ;  /* 0x000000000e0772ca */ /* 0x002fe200000e0000 */
[----:B------:R-:W-:Y:S01]  /*0f00*/  USHF.R.U32.HI UR6, URZ, 0x4, UR6 ;  /* 0x000000043f067899 */ /* 0x000fe20008011606 */
[----:B------:R-:W-:-:S03]  /*0f10*/  IADD3 R14, P1, R9, UR4, RZ ;  /* 0x00000004090e7c10 */ /* 0x000fc6000ff3e0ff */
[----:B------:R-:W-:Y:S01]  /*0f20*/  ULOP3.LUT UR6, UR6, 0x3fff, URZ, 0xc0, !UPT ;  /* 0x00003fff06067892 */ /* 0x000fe2000f8ec03f */
[----:B------:R-:W-:Y:S01]  /*0f30*/  IADD3.X R15, R11, UR5, RZ, P1, !PT ;  /* 0x000000050b0f7c10 */ /* 0x000fe20008ffe4ff */
[----:B------:R-:W-:Y:S02]  /*0f40*/  WARPGROUP.ARRIVE ;  /* 0x00000000000079c5 */ /* 0x000fe40000000000 */
[----:B------:R-:W-:-:S04]  /*0f50*/  ULOP3.LUT UR10, UR6, 0x2000000, URZ, 0xfc, !UPT ;  /* 0x02000000060a7892 */ /* 0x000fc8000f8efc3f */
[----:B------:R-:W-:-:S04]  /*0f60*/  USHF.L.U32 UR7, UR7, 0x6, URZ ;  /* 0x0000000607077899 */ /* 0x000fc8000800063f */
[----:B------:R-:W-:-:S04]  /*0f70*/  ULOP3.LUT UR7, UR7, 0xc0, URZ, 0xc0, !UPT ;  /* 0x000000c007077892 */ /* 0x000fc8000f8ec03f */
[----:B------:R-:W-:-:S03]  /*0f80*/  UIADD3 UR12, UP0, UR7, UR8, URZ ;  /* 0x00000008070c7290 */ /* 0x000fc6000ff1e03f */
[----:B------:R-:W-:Y:S01]  /*0f90*/  UMOV UR7, URZ ;  /* 0x0000003f00077c82 */ /* 0x000fe20008000000 */
[----:B------:R-:W-:Y:S02]  /*0fa0*/  UIADD3.X UR13, URZ, URZ, URZ, UP0, !UPT ;  /* 0x0000003f3f0d7290 */ /* 0x000fe400087fe43f */
[----:B------:R-:W-:Y:S02]  /*0fb0*/  ULOP3.LUT UR8, UR12, 0x1000000, URZ, 0xfc, !UPT ;  /* 0x010000000c087892 */ /* 0x000fe4000f8efc3f */
[----:B------:R-:W-:Y:S02]  /*0fc0*/  ULOP3.LUT UR9, UR13, 0x80000020, URZ, 0xfc, !UPT ;  /* 0x800000200d097892 */ /* 0x000fe4000f8efc3f */
[----:B------:R-:W-:-:S04]  /*0fd0*/  UISETP.GE.AND UP0, UPT, UR15, 0x3, UPT ;  /* 0x000000030f00788c */ /* 0x000fc8000bf06270 */
[----:B------:R-:W-:-:S03]  /*0fe0*/  USEL UR15, UR15, URZ, !UP0 ;  /* 0x0000003f0f0f7287 */ /* 0x000fc6000c000000 */
[----:B------:R-:W-:Y:S01]  /*0ff0*/  HGMMA.64x128x16.F32.BF16 R24, gdesc[UR8], R24 ;  /* 0x01e00000081879f0 */ /* 0x000fe20008701818 */
[----:B------:R-:W-:Y:S01]  /*1000*/  UMOV UR8, 0x1000002 ;  /* 0x0100000200087882 */ /* 0x000fe20000000000 */
[----:B------:R-:W-:Y:S01]  /*1010*/  UMOV UR9, 0x80000020 ;  /* 0x8000002000097882 */ /* 0x000fe20000000000 */
[----:B------:R-:W-:Y:S01]  /*1020*/  UMOV UR10, 0x2000002 ;  /* 0x02000002000a7882 */ /* 0x000fe20000000000 */
[----:B------:R-:W-:Y:S01]  /*1030*/  UMOV UR11, 0x80000020 ;  /* 0x80000020000b7882 */ /* 0x000fe20000000000 */
[----:B------:R-:W-:Y:S02]  /*1040*/  UIADD3.64 UR8, UR12, UR8, URZ ;  /* 0x000000080c087297 */ /* 0x000fe4000fffe03f */
[----:B------:R-:W-:Y:S02]  /*1050*/  UIADD3.64 UR10, UR6, UR10, URZ ;  /* 0x0000000a060a7297 */ /* 0x000fe4000fffe03f */
[----:B------:R-:W-:-:S06]  /*1060*/  ULEA UR6, UR15, UR14, 0xc ;  /* 0x0000000e0f067291 */ /* 0x000fcc000f8e603f */
[----:B------:R-:W-:Y:S01]  /*1070*/  LEA R93, R8, UR6, 0x1 ;  /* 0x00000006085d7c11 */ /* 0x000fe2000f8e08ff */
[----:B------:R-:W-:Y:S03]  /*1080*/  HGMMA.64x128x16.F32.BF16 R24, gdesc[UR8], R24, gsb0 ;  /* 0x01e00000081879f0 */ /* 0x000fe60008001818 */
[----:B------:R-:W-:Y:S02]  /*1090*/  WARPGROUP.DEPBAR.LE gsb0, 0x1 ;  /* 0x00008000000079c5 */ /* 0x000fe40000010100 */
[----:B------:R-:W-:Y:S06]  /*10a0*/  BAR.SYNC.DEFER_BLOCKING 0x0 ;  /* 0x0000000000007b1d */ /* 0x000fec0000010000 */
[----:B------:R-:W-:Y:S01]  /*10b0*/  @!PT LDS RZ, [RZ] ;  /* 0x00000000fffff984 */ /* 0x000fe20000000800 */
[----:B------:R-:W-:Y:S01]  /*10c0*/  @!PT LDS RZ, [RZ] ;  /* 0x00000000fffff984 */ /* 0x000fe20000000800 */
[----:B------:R-:W-:Y:S01]  /*10d0*/  @!PT LDS RZ, [RZ] ;  /* 0x00000000fffff984 */ /* 0x000fe20000000800 */
[----:B------:R1:W-:Y:S02]  /*10e0*/  LDGSTS.E.BYPASS.128 [R93], desc[UR18][R14.64], !P0 ;  /* 0x000000000e5d7fae */ /* 0x0003e4000c101c52 */
[----:B-1----:R-:W-:-:S02]  /*10f0*/  IADD3 R14, P1, R10, UR4, RZ ;  /* 0x000000040a0e7c10 */ /* 0x002fc4000ff3e0ff */
[----:B------:R-:W-:Y:S01]  /*1100*/  LEA R93, R4, UR6, 0x1 ;  /* 0x00000006045d7c11 */ /* 0x000fe2000f8e08ff */
[----:B------:R-:W-:Y:S01]  /*1110*/  ULEA UR6, UR15, UR17, 0xd ;  /* 0x000000110f067291 */ /* 0x000fe2000f8e683f */
[----:B------:R-:W-:Y:S02]  /*1120*/  IADD3.X R15, R13, UR5, RZ, P1, !PT ;  /* 0x000000050d0f7c10 */ /* 0x000fe40008ffe4ff */
[----:B------:R-:W-:-:S03]  /*1130*/  IADD3 R18, P1, R12, UR4, RZ ;  /* 0x000000040c127c10 */ /* 0x000fc6000ff3e0ff */
[----:B------:R1:W-:Y:S01]  /*1140*/  LDGSTS.E.BYPASS.128 [R93], desc[UR18][R14.64], !P0 ;  /* 0x000000000e5d7fae */ /* 0x0003e2000c101c52 */
[----:B------:R-:W-:-:S03]  /*1150*/  IADD3.X R19, R20, UR5, RZ, P1, !PT ;  /* 0x0000000514137c10 */ /* 0x000fc60008ffe4ff */
[----:B------:R-:W0:Y:S01]  /*1160*/  LDGDEPBAR ;  /* 0x00000000000079af */ /* 0x000e220000000000 */
[----:B-1----:R-:W-:Y:S02]  /*1170*/  LEA R93, R8, UR6, 0x1 ;  /* 0x00000006085d7c11 */ /* 0x002fe4000f8e08ff */
[----:B------:R-:W-:-:S03]  /*1180*/  IADD3 R14, P1, R16, UR4, RZ ;  /* 0x00000004100e7c10 */ /* 0x000fc6000ff3e0ff */
[----:B------:R1:W-:Y:S01]  /*1190*/  LDGSTS.E.BYPASS.128 [R93], desc[UR18][R18.64], !P0 ;  /* 0x00000000125d7fae */ /* 0x0003e2000c101c52 */
[----:B------:R-:W-:Y:S02]  /*11a0*/  IADD3.X R15, R23, UR5, RZ, P1, !PT ;  /* 0x00000005170f7c10 */ /* 0x000fe40008ffe4ff */
[----:B-1----:R-:W-:-:S05]  /*11b0*/  LEA R93, R4, UR6, 0x1 ;  /* 0x00000006045d7c11 */ /* 0x002fca000f8e08ff */
[----:B------:R1:W-:Y:S02]  /*11c0*/  LDGSTS.E.BYPASS.128 [R93], desc[UR18][R14.64], !P0 ;  /* 0x000000000e5d7fae */ /* 0x0003e4000c101c52 */
[----:B-1----:R-:W-:Y:S02]  /*11d0*/  IADD3 R14, P1, R21, UR4, RZ ;  /* 0x00000004150e7c10 */ /* 0x002fe4000ff3e0ff */
[----:B------:R-:W-:Y:S02]  /*11e0*/  LEA R93, R6, UR6, 0x1 ;  /* 0x00000006065d7c11 */ /* 0x000fe4000f8e08ff */
[----:B------:R-:W-:Y:S02]  /*11f0*/  IADD3.X R15, R88, UR5, RZ, P1, !PT ;  /* 0x00000005580f7c10 */ /* 0x000fe40008ffe4ff */
[----:B------:R-:W-:Y:S01]  /*1200*/  IADD3 R18, P1, R22, UR4, RZ ;  /* 0x0000000416127c10 */ /* 0x000fe2000ff3e0ff */
[----:B------:R-:W-:Y:S02]  /*1210*/  UIADD3 UR4, UP0, UR4, 0x40, URZ ;  /* 0x0000004004047890 */ /* 0x000fe4000ff1e03f */
[----:B------:R1:W-:Y:S01]  /*1220*/  LDGSTS.E.BYPASS.128 [R93], desc[UR18][R14.64], !P0 ;  /* 0x000000000e5d7fae */ /* 0x0003e2000c101c52 */
[----:B------:R-:W-:Y:S01]  /*1230*/  IADD3.X R19, R89, UR5, RZ, P1, !PT ;  /* 0x0000000559137c10 */ /* 0x000fe20008ffe4ff */
[----:B------:R-:W-:Y:S01]  /*1240*/  UIADD3.X UR5, URZ, UR5, URZ, UP0, !UPT ;  /* 0x000000053f057290 */ /* 0x000fe200087fe43f */
[----:B-1----:R-:W-:Y:S01]  /*1250*/  LEA R15, R7, UR6, 0x1 ;  /* 0x00000006070f7c11 */ /* 0x002fe2000f8e08ff */
[----:B------:R-:W-:-:S04]  /*1260*/  UMOV UR6, UR16 ;  /* 0x0000001000067c82 */ /* 0x000fc80008000000 */
[----:B------:R1:W-:Y:S01]  /*1270*/  LDGSTS.E.BYPASS.128 [R15], desc[UR18][R18.64], !P0 ;  /* 0x00000000120f7fae */ /* 0x0003e2000c101c52 */
[----:B------:R-:W-:-:S03]  /*1280*/  ISETP.GE.U32.AND P0, PT, R92, 0xbe0, PT ;  /* 0x00000be05c00780c */ /* 0x000fc60003f06070 */
[----:B------:R-:W0:Y:S10]  /*1290*/  LDGDEPBAR ;  /* 0x00000000000079af */ /* 0x000e340000000000 */
[----:B-1----:R-:W-:Y:S05]  /*12a0*/  @!P0 BRA `(.L_x_0) ;  /* 0xfffffff800d88947 */ /* 0x002fea000383ffff */
[----:B------:R-:W-:Y:S02]  /*12b0*/  WARPGROUP.DEPBAR.LE gsb0, 0x0 ;  /* 0x00008000000079c5 */ /* 0x000fe40000010000 */
[----:B------:R-:W-:Y:S01]  /*12c0*/  LOP3.LUT R91, R91, 0x3, RZ, 0xc0, !PT ;  /* 0x000000035b5b7812 */ /* 0x000fe200078ec0ff */
[----:B------:R-:W-:-:S04]  /*12d0*/  DEPBAR.LE SB0, 0x0 ;  /* 0x000080000000791a */ /* 0x000fc80000000000 */
[----:B------:R-:W-:Y:S01]  /*12e0*/  SHF.R.U32.HI R4, RZ, 0x2, R3 ;  /* 0x00000002ff047819 */ /* 0x000fe20000011603 */
[----:B------:R-:W-:Y:S02]  /*12f0*/  IMAD.SHL.U32 R6, R3, 0x2, RZ ;  /* 0x0000000203067824 */ /* 0x000fe400078e00ff */
[----:B------:R-:W-:Y:S01]  /*1300*/  IMAD.SHL.U32 R7, R91, 0x10, RZ ;  /* 0x000000105b077824 */ /* 0x000fe200078e00ff */
[----:B------:R-:W-:Y:S02]  /*1310*/  SGXT.U32 R4, R4, 0x3 ;  /* 0x000000030404781a */ /* 0x000fe40000000000 */
[----:B------:R-:W-:Y:S02]  /*1320*/  LOP3.LUT R6, R6, 0x6, RZ, 0xc0, !PT ;  /* 0x0000000606067812 */ /* 0x000fe400078ec0ff */
[----:B------:R-:W-:-:S05]  /*1330*/  LOP3.LUT R7, R7, R4, RZ, 0xfc, !PT ;  /* 0x0000000407077212 */ /* 0x000fca00078efcff */
[----:B------:R-:W-:-:S05]  /*1340*/  IMAD R6, R7, 0x88, R6 ;  /* 0x0000008807067824 */ /* 0x000fca00078e0206 */
[----:B------:R-:W-:Y:S01]  /*1350*/  LEA R8, R6, UR14, 0x2 ;  /* 0x0000000e06087c11 */ /* 0x000fe2000f8e10ff */
[----:B------:R-:W-:Y:S08]  /*1360*/  BAR.SYNC.DEFER_BLOCKING 0x0 ;  /* 0x0000000000007b1d */ /* 0x000ff00000010000 */
[----:B------:R-:W1:Y:S01]  /*1370*/  LDC.64 R6, c[0x0][0x210] ;  /* 0x00008400ff067b82 */ /* 0x000e620000000a00 */
[----:B------:R2:W-:Y:S04]  /*1380*/  STS.64 [R8], R24 ;  /* 0x0000001808007388 */ /* 0x0005e80000000a00 */
[----:B------:R3:W-:Y:S04]  /*1390*/  STS.64 [R8+0x1100], R26 ;  /* 0x0011001a08007388 */ /* 0x0007e80000000a00 */
[----:B------:R-:W-:Y:S04]  /*13a0*/  STS.64 [R8+0x20], R28 ;  /* 0x0000201c08007388 */ /* 0x000fe80000000a00 */
[----:B------:R-:W-:Y:S01]  /*13b0*/  STS.64 [R8+0x1120], R30 ;  /* 0x0011201e08007388 */ /* 0x000fe20000000a00 */
[----:B--2---:R-:W-:-:S03]  /*13c0*/  CS2R R24, SRZ ;  /* 0x0000000000187805 */ /* 0x004fc6000001ff00 */
[----:B------:R2:W-:Y:S01]  /*13d0*/  STS.64 [R8+0x40], R32 ;  /* 0x0000402008007388 */ /* 0x0005e20000000a00 */
[----:B---3--:R-:W-:-:S03]  /*13e0*/  CS2R R26, SRZ ;  /* 0x00000000001a7805 */ /* 0x008fc6000001ff00 */
[----:B------:R1:W-:Y:S04]  /*13f0*/  STS.64 [R8+0x1140], R34 ;  /* 0x0011402208007388 */ /* 0x0003e80000000a00 */
[----:B------:R-:W-:Y:S04]  /*1400*/  STS.64 [R8+0x60], R36 ;  /* 0x0000602408007388 */ /* 0x000fe80000000a00 */
[----:B------:R-:W-:Y:S01]  /*1410*/  STS.64 [R8+0x1160], R38 ;  /* 0x0011602608007388 */ /* 0x000fe20000000a00 */
[----:B--2---:R-:W-:-:S03]  /*1420*/  LOP3.LUT R33, R5, 0x78, R2, 0xf8, !PT ;  /* 0x0000007805217812 */ /* 0x004fc600078ef802 */
[----:B------:R-:W-:Y:S01]  /*1430*/  STS.64 [R8+0x80], R40 ;  /* 0x0000802808007388 */ /* 0x000fe20000000a00 */
[C---:B------:R-:W-:Y:S01]  /*1440*/  ISETP.GE.AND P0, PT, R33.reuse, 0xc00, PT ;  /* 0x00000c002100780c */ /* 0x040fe20003f06270 */
[----:B-1----:R-:W-:Y:S02]  /*1450*/  IMAD.WIDE R34, R33, 0x2, R6 ;  /* 0x0000000221227825 */ /* 0x002fe400078e0206 */
[----:B------:R-:W-:Y:S01]  /*1460*/  STS.64 [R8+0x1180], R42 ;  /* 0x0011802a08007388 */ /* 0x000fe20000000a00 */
[----:B------:R-:W-:-:S03]  /*1470*/  ISETP.LT.AND P1, PT, R0, R17, !P0 ;  /* 0x000000110000720c */ /* 0x000fc60004721270 */
[----:B------:R-:W-:Y:S04]  /*1480*/  STS.64 [R8+0xa0], R44 ;  /* 0x0000a02c08007388 */ /* 0x000fe80000000a00 */
[----:B------:R-:W-:Y:S04]  /*1490*/  STS.64 [R8+0x11a0], R46 ;  /* 0x0011a02e08007388 */ /* 0x000fe80000000a00 */
[----:B------:R-:W-:Y:S04]  /*14a0*/  STS.64 [R8+0xc0], R48 ;  /* 0x0000c03008007388 */ /* 0x000fe80000000a00 */
[----:B------:R-:W-:Y:S04]  /*14b0*/  STS.64 [R8+0x11c0], R50 ;  /* 0x0011c03208007388 */ /* 0x000fe80000000a00 */
[----:B------:R-:W-:Y:S04]  /*14c0*/  STS.64 [R8+0xe0], R52 ;  /* 0x0000e03408007388 */ /* 0x000fe80000000a00 */
[----:B------:R-:W-:Y:S04]  /*14d0*/  STS.64 [R8+0x11e0], R54 ;  /* 0x0011e03608007388 */ /* 0x000fe80000000a00 */
[----:B------:R-:W-:Y:S04]  /*14e0*/  STS.64 [R8+0x100], R56 ;  /* 0x0001003808007388 */ /* 0x000fe80000000a00 */
[----:B------:R-:W-:Y:S04]  /*14f0*/  STS.64 [R8+0x1200], R58 ;  /* 0x0012003a08007388 */ /* 0x000fe80000000a00 */
[----:B------:R1:W-:Y:S04]  /*1500*/  STS.64 [R8+0x120], R60 ;  /* 0x0001203c08007388 */ /* 0x0003e80000000a00 */
[----:B------:R2:W-:Y:S04]  /*1510*/  STS.64 [R8+0x1220], R62 ;  /* 0x0012203e08007388 */ /* 0x0005e80000000a00 */
[----:B------:R-:W-:Y:S04]  /*1520*/  STS.64 [R8+0x140], R64 ;  /* 0x0001404008007388 */ /* 0x000fe80000000a00 */
[----:B------:R-:W-:Y:S04]  /*1530*/  STS.64 [R8+0x1240], R66 ;  /* 0x0012404208007388 */ /* 0x000fe80000000a00 */
[----:B------:R-:W-:Y:S04]  /*1540*/  STS.64 [R8+0x160], R68 ;  /* 0x0001604408007388 */ /* 0x000fe80000000a00 */
[----:B------:R-:W-:Y:S04]  /*1550*/  STS.64 [R8+0x1260], R70 ;  /* 0x0012604608007388 */ /* 0x000fe80000000a00 */
[----:B------:R3:W-:Y:S04]  /*1560*/  STS.64 [R8+0x180], R72 ;  /* 0x0001804808007388 */ /* 0x0007e80000000a00 */
[----:B------:R4:W-:Y:S04]  /*1570*/  STS.64 [R8+0x1280], R74 ;  /* 0x0012804a08007388 */ /* 0x0009e80000000a00 */
[----:B------:R-:W-:Y:S04]  /*1580*/  STS.64 [R8+0x1a0], R76 ;  /* 0x0001a04c08007388 */ /* 0x000fe80000000a00 */
[----:B------:R5:W-:Y:S04]  /*1590*/  STS.64 [R8+0x12a0], R78 ;  /* 0x0012a04e08007388 */ /* 0x000be80000000a00 */
[----:B------:R-:W-:Y:S04]  /*15a0*/  STS.64 [R8+0x1c0], R80 ;  /* 0x0001c05008007388 */ /* 0x000fe80000000a00 */
[----:B------:R-:W-:Y:S04]  /*15b0*/  STS.64 [R8+0x12c0], R82 ;  /* 0x0012c05208007388 */ /* 0x000fe80000000a00 */
[----:B------:R-:W-:Y:S04]  /*15c0*/  STS.64 [R8+0x1e0], R84 ;  /* 0x0001e05408007388 */ /* 0x000fe80000000a00 */
[----:B------:R2:W-:Y:S01]  /*15d0*/  STS.64 [R8+0x12e0], R86 ;  /* 0x0012e05608007388 */ /* 0x0005e20000000a00 */
[----:B------:R-:W-:-:S02]  /*15e0*/  LOP3.LUT R4, R0, 0x8, RZ, 0xfc, !PT ;  /* 0x0000000800047812 */ /* 0x000fc400078efcff */
[----:B------:R-:W-:Y:S02]  /*15f0*/  CS2R R20, SRZ ;  /* 0x0000000000147805 */ /* 0x000fe4000001ff00 */
[----:B------:R-:W-:Y:S01]  /*1600*/  CS2R R22, SRZ ;  /* 0x0000000000167805 */ /* 0x000fe2000001ff00 */
[----:B------:R-:W-:Y:S01]  /*1610*/  BAR.SYNC.DEFER_BLOCKING 0x0 ;  /* 0x0000000000007b1d */ /* 0x000fe20000010000 */
[C---:B------:R-:W-:Y:S02]  /*1620*/  LOP3.LUT R6, R0.reuse, 0x18, RZ, 0xfc, !PT ;  /* 0x0000001800067812 */ /* 0x040fe400078efcff */
[----:B------:R-:W-:Y:S02]  /*1630*/  LOP3.LUT R16, R0, 0x30, RZ, 0xfc, !PT ;  /* 0x0000003000107812 */ /* 0x000fe400078efcff */
[----:B-1----:R-:W-:Y:S02]  /*1640*/  CS2R R60, SRZ ;  /* 0x00000000003c7805 */ /* 0x002fe4000001ff00 */
[----:B------:R-:W-:-:S02]  /*1650*/  P2R R5, PR, RZ, 0x2 ;  /* 0x00000002ff057803 */ /* 0x000fc40000000000 */
[----:B--2---:R-:W-:Y:S02]  /*1660*/  CS2R R62, SRZ ;  /* 0x00000000003e7805 */ /* 0x004fe4000001ff00 */
[----:B---3--:R-:W-:Y:S02]  /*1670*/  CS2R R72, SRZ ;  /* 0x0000000000487805 */ /* 0x008fe4000001ff00 */
[----:B----4-:R-:W-:Y:S02]  /*1680*/  CS2R R74, SRZ ;  /* 0x00000000004a7805 */ /* 0x010fe4000001ff00 */
[----:B------:R-:W-:Y:S02]  /*1690*/  CS2R R12, SRZ ;  /* 0x00000000000c7805 */ /* 0x000fe4000001ff00 */
[----:B------:R-:W-:Y:S02]  /*16a0*/  CS2R R14, SRZ ;  /* 0x00000000000e7805 */ /* 0x000fe4000001ff00 */
[----:B------:R-:W-:-:S02]  /*16b0*/  CS2R R10, SRZ ;  /* 0x00000000000a7805 */ /* 0x000fc4000001ff00 */
[----:B------:R-:W-:Y:S02]  /*16c0*/  CS2R R40, SRZ ;  /* 0x0000000000287805 */ /* 0x000fe4000001ff00 */
[----:B------:R-:W-:Y:S02]  /*16d0*/  CS2R R42, SRZ ;  /* 0x00000000002a7805 */ /* 0x000fe4000001ff00 */
[----:B------:R-:W-:Y:S01]  /*16e0*/  SHF.R.U32.HI R3, RZ, 0x4, R3 ;  /* 0x00000004ff037819 */ /* 0x000fe20000011603 */
[----:B-----5:R-:W1:Y:S01]  /*16f0*/  LDC.64 R78, c[0x0][0x228] ;  /* 0x00008a00ff4e7b82 */ /* 0x020e620000000a00 */
[----:B------:R-:W2:Y:S01]  /*1700*/  @P1 LDG.E.EL.128 R24, desc[UR18][R34.64] ;  /* 0x0000001222181981 */ /* 0x000ea2000c2e1d00 */
[----:B------:R-:W-:-:S13]  /*1710*/  ISETP.LT.AND P6, PT, R4, R17, !P0 ;  /* 0x000000110400720c */ /* 0x000fda00047c1270 */
[----:B------:R-:W3:Y:S01]  /*1720*/  @P6 LDG.E.EL.128 R20, desc[UR18][R34.64] ;  /* 0x0000001222146981 */ /* 0x000ee2000c2e1d00 */
[----:B------:R-:W-:Y:S02]  /*1730*/  LOP3.LUT R4, R0, 0x10, RZ, 0xfc, !PT ;  /* 0x0000001000047812 */ /* 0x000fe400078efcff */
[-C--:B------:R-:W-:Y:S02]  /*1740*/  ISETP.LT.AND P4, PT, R6, R17.reuse, !P0 ;  /* 0x000000110600720c */ /* 0x080fe40004781270 */
[-C--:B------:R-:W-:Y:S02]  /*1750*/  ISETP.LT.AND P5, PT, R4, R17.reuse, !P0 ;  /* 0x000000110400720c */ /* 0x080fe400047a1270 */
[----:B------:R-:W-:Y:S02]  /*1760*/  LOP3.LUT R4, R0, 0x20, RZ, 0xfc, !PT ;  /* 0x0000002000047812 */ /* 0x000fe400078efcff */
[-C--:B------:R-:W-:Y:S02]  /*1770*/  ISETP.LT.AND P1, PT, R16, R17.reuse, !P0 ;  /* 0x000000111000720c */ /* 0x080fe40004721270 */
[----:B------:R-:W-:-:S02]  /*1780*/  ISETP.LT.AND P3, PT, R4, R17, !P0 ;  /* 0x000000110400720c */ /* 0x000fc40004761270 */
[----:B------:R-:W-:Y:S02]  /*1790*/  LOP3.LUT R4, R0, 0x28, RZ, 0xfc, !PT ;  /* 0x0000002800047812 */ /* 0x000fe400078efcff */
[----:B------:R-:W-:Y:S01]  /*17a0*/  P2R R32, PR, RZ, 0x40 ;  /* 0x00000040ff207803 */ /* 0x000fe20000000000 */
[----:B------:R-:W4:Y:S01]  /*17b0*/  @P4 LDG.E.EL.128 R60, desc[UR18][R34.64] ;  /* 0x00000012223c4981 */ /* 0x000f22000c2e1d00 */
[----:B------:R-:W-:Y:S02]  /*17c0*/  ISETP.LT.AND P2, PT, R4, R17, !P0 ;  /* 0x000000110400720c */ /* 0x000fe40004741270 */
[----:B------:R-:W-:Y:S02]  /*17d0*/  CS2R R6, SRZ ;  /* 0x0000000000067805 */ /* 0x000fe4000001ff00 */
[----:B------:R-:W-:Y:S02]  /*17e0*/  ISETP.NE.AND P6, PT, R5, RZ, PT ;  /* 0x000000ff0500720c */ /* 0x000fe40003fc5270 */
[----:B------:R-:W-:Y:S01]  /*17f0*/  CS2R R4, SRZ ;  /* 0x0000000000047805 */ /* 0x000fe2000001ff00 */
[----:B------:R-:W5:Y:S01]  /*1800*/  @P5 LDG.E.EL.128 R72, desc[UR18][R34.64] ;  /* 0x0000001222485981 */ /* 0x000f62000c2e1d00 */
[----:B------:R-:W-:-:S03]  /*1810*/  CS2R R8, SRZ ;  /* 0x0000000000087805 */ /* 0x000fc6000001ff00 */
[----:B------:R-:W4:Y:S04]  /*1820*/  @P3 LDG.E.EL.128 R12, desc[UR18][R34.64] ;  /* 0x00000012220c3981 */ /* 0x000f28000c2e1d00 */
[----:B------:R-:W4:Y:S04]  /*1830*/  @P1 LDG.E.EL.128 R8, desc[UR18][R34.64] ;  /* 0x0000001222081981 */ /* 0x000f28000c2e1d00 */
[----:B------:R-:W4:Y:S01]  /*1840*/  @P2 LDG.E.EL.128 R4, desc[UR18][R34.64] ;  /* 0x0000001222042981 */ /* 0x000f22000c2e1d00 */
[----:B------:R-:W-:-:S04]  /*1850*/  LOP3.LUT R16, R0, 0x38, RZ, 0xfc, !PT ;  /* 0x0000003800107812 */ /* 0x000fc800078efcff */
[----:B------:R-:W-:-:S13]  /*1860*/  ISETP.LT.AND P0, PT, R16, R17, !P0 ;  /* 0x000000111000720c */ /* 0x000fda0004701270 */
[----:B------:R1:W5:Y:S01]  /*1870*/  @P0 LDG.E.EL.128 R40, desc[UR18][R34.64] ;  /* 0x0000001222280981 */ /* 0x000362000c2e1d00 */
[----:B------:R-:W-:Y:S01]  /*1880*/  IMAD.SHL.U32 R16, R91, 0x2, RZ ;  /* 0x000000025b107824 */ /* 0x000fe200078e00ff */
[----:B------:R-:W-:Y:S02]  /*1890*/  SGXT.U32 R3, R3, 0x1 ;  /* 0x000000010303781a */ /* 0x000fe40000000000 */
[----:B------:R-:W-:Y:S02]  /*18a0*/  LOP3.LUT R2, R2, 0x78, RZ, 0xc0, !PT ;  /* 0x0000007802027812 */ /* 0x000fe400078ec0ff */
[----:B------:R-:W-:-:S05]  /*18b0*/  LOP3.LUT R3, R16, R3, RZ, 0xfc, !PT ;  /* 0x0000000310037212 */ /* 0x000fca00078efcff */
[----:B------:R-:W-:-:S05]  /*18c0*/  IMAD R2, R3, 0x88, R2 ;  /* 0x0000008803027824 */ /* 0x000fca00078e0202 */
[----:B------:R-:W-:-:S05]  /*18d0*/  LEA R47, R2, UR14, 0x2 ;  /* 0x0000000e022f7c11 */ /* 0x000fca000f8e10ff */
[----:B------:R-:W2:Y:S04]  /*18e0*/  LDS.128 R28, [R47] ;  /* 0x000000002f1c7984 */ /* 0x000ea80000000c00 */
[----:B------:R-:W2:Y:S01]  /*18f0*/  LDS.128 R16, [R47+0x10] ;  /* 0x000010002f107984 */ /* 0x000ea20000000c00 */
[----:B------:R-:W-:-:S04]  /*1900*/  IMAD R33, R0, 0xc00, R33 ;  /* 0x00000c0000217824 */ /* 0x000fc800078e0221 */
[C---:B------:R-:W-:Y:S02]  /*1910*/  VIADD R89, R33.reuse, 0xc000 ;  /* 0x0000c00021597836 */ /* 0x040fe40000000000 */
[C---:B------:R-:W-:Y:S02]  /*1920*/  VIADD R87, R33.reuse, 0x12000 ;  /* 0x0001200021577836 */ /* 0x040fe40000000000 */
[C---:B------:R-:W-:Y:S02]  /*1930*/  VIADD R85, R33.reuse, 0x18000 ;  /* 0x0001800021557836 */ /* 0x040fe40000000000 */
[C---:B------:R-:W-:Y:S02]  /*1940*/  VIADD R83, R33.reuse, 0x1e000 ;  /* 0x0001e00021537836 */ /* 0x040fe40000000000 */
[----:B------:R-:W-:Y:S02]  /*1950*/  VIADD R81, R33, 0x24000 ;  /* 0x0002400021517836 */ /* 0x000fe40000000000 */
[----:B-1----:R-:W-:-:S04]  /*1960*/  IMAD.WIDE R88, R89, 0x2, R78 ;  /* 0x0000000259587825 */ /* 0x002fc800078e024e */
[----:B------:R-:W-:-:S04]  /*1970*/  IMAD.WIDE R86, R87, 0x2, R78 ;  /* 0x0000000257567825 */ /* 0x000fc800078e024e */
[----:B------:R-:W-:-:S04]  /*1980*/  IMAD.WIDE R84, R85, 0x2, R78 ;  /* 0x0000000255547825 */ /* 0x000fc800078e024e */
[----:B------:R-:W-:-:S04]  /*1990*/  IMAD.WIDE R82, R83, 0x2, R78 ;  /* 0x0000000253527825 */ /* 0x000fc800078e024e */
[----:B------:R-:W-:Y:S01]  /*19a0*/  IMAD.WIDE R80, R81, 0x2, R78 ;  /* 0x0000000251507825 */ /* 0x000fe200078e024e */
[----:B--2---:R-:W-:-:S03]  /*19b0*/  PRMT R2, R24, 0x7632, R2 ;  /* 0x0000763218027816 */ /* 0x004fc60000000002 */
[----:B------:R-:W-:Y:S01]  /*19c0*/  IMAD.U32 R35, R24, 0x10000, RZ ;  /* 0x0001000018237824 */ /* 0x000fe200078e00ff */
[C---:B------:R-:W-:Y:S02]  /*19d0*/  PRMT R3, R25.reuse, 0x7632, R3 ;  /* 0x0000763219037816 */ /* 0x040fe40000000003 */
[C---:B------:R-:W-:Y:S01]  /*19e0*/  PRMT R24, R26.reuse, 0x7632, R24 ;  /* 0x000076321a187816 */ /* 0x040fe20000000018 */
[----:B------:R-:W-:Y:S01]  /*19f0*/  IMAD.U32 R37, R25, 0x10000, RZ ;  /* 0x0001000019257824 */ /* 0x000fe200078e00ff */
[C---:B------:R-:W-:Y:S01]  /*1a00*/  PRMT R25, R27.reuse, 0x7632, R25 ;  /* 0x000076321b197816 */ /* 0x040fe20000000019 */
[----:B------:R-:W-:Y:S02]  /*1a10*/  IMAD.U32 R39, R26, 0x10000, RZ ;  /* 0x000100001a277824 */ /* 0x000fe400078e00ff */
[----:B------:R-:W-:Y:S02]  /*1a20*/  IMAD.U32 R2, R2, 0x10000, RZ ;  /* 0x0001000002027824 */ /* 0x000fe400078e00ff */
[----:B------:R-:W-:-:S02]  /*1a30*/  IMAD.U32 R27, R27, 0x10000, RZ ;  /* 0x000100001b1b7824 */ /* 0x000fc400078e00ff */
[----:B------:R-:W-:Y:S02]  /*1a40*/  IMAD.U32 R26, R3, 0x10000, RZ ;  /* 0x00010000031a7824 */ /* 0x000fe400078e00ff */
[----:B------:R-:W-:Y:S02]  /*1a50*/  IMAD.U32 R24, R24, 0x10000, RZ ;  /* 0x0001000018187824 */ /* 0x000fe400078e00ff */
[----:B------:R-:W-:Y:S01]  /*1a60*/  FADD R29, R29, R2 ;  /* 0x000000021d1d7221 */ /* 0x000fe20000000000 */
[----:B------:R-:W-:Y:S02]  /*1a70*/  IMAD.U32 R2, R25, 0x10000, RZ ;  /* 0x0001000019027824 */ /* 0x000fe400078e00ff */
[----:B------:R-:W-:Y:S01]  /*1a80*/  FADD R31, R31, R26 ;  /* 0x0000001a1f1f7221 */ /* 0x000fe20000000000 */
[----:B------:R-:W-:Y:S01]  /*1a90*/  FADD R18, R18, R27 ;  /* 0x0000001b12127221 */ /* 0x000fe20000000000 */
[----:B------:R-:W-:Y:S02]  /*1aa0*/  FADD R17, R17, R24 ;  /* 0x0000001811117221 */ /* 0x000fe40000000000 */
[----:B------:R-:W1:Y:S01]  /*1ab0*/  LDS.128 R24, [R47+0x1100] ;  /* 0x001100002f187984 */ /* 0x000e620000000c00 */
[----:B------:R-:W-:Y:S01]  /*1ac0*/  FADD R16, R16, R39 ;  /* 0x0000002710107221 */ /* 0x000fe20000000000 */
[----:B------:R-:W-:Y:S01]  /*1ad0*/  FADD R19, R19, R2 ;  /* 0x0000000213137221 */ /* 0x000fe20000000000 */
[----:B------:R-:W-:Y:S01]  /*1ae0*/  FADD R28, R28, R35 ;  /* 0x000000231c1c7221 */ /* 0x000fe20000000000 */
[----:B------:R-:W-:-:S02]  /*1af0*/  FADD R30, R30, R37 ;  /* 0x000000251e1e7221 */ /* 0x000fc40000000000 */
[----:B------:R-:W-:Y:S02]  /*1b00*/  F2FP.BF16.F32.PACK_AB R38, R17, R16 ;  /* 0x000000101126723e */ /* 0x000fe400000010ff */
[----:B------:R-:W-:Y:S01]  /*1b10*/  F2FP.BF16.F32.PACK_AB R39, R19, R18 ;  /* 0x000000121327723e */ /* 0x000fe200000010ff */
[----:B------:R-:W-:Y:S01]  /*1b20*/  IMAD.WIDE R2, R33, 0x2, R78 ;  /* 0x0000000221027825 */ /* 0x000fe200078e024e */
[----:B------:R-:W-:Y:S01]  /*1b30*/  F2FP.BF16.F32.PACK_AB R36, R29, R28 ;  /* 0x0000001c1d24723e */ /* 0x000fe200000010ff */
[----:B------:R-:W2:Y:S01]  /*1b40*/  LDS.128 R16, [R47+0x1110] ;  /* 0x001110002f107984 */ /* 0x000ea20000000c00 */
[----:B------:R-:W-:Y:S01]  /*1b50*/  F2FP.BF16.F32.PACK_AB R37, R31, R30 ;  /* 0x0000001e1f25723e */ /* 0x000fe200000010ff */
[C---:B---3--:R-:W-:Y:S01]  /*1b60*/  IMAD.U32 R29, R20.reuse, 0x10000, RZ ;  /* 0x00010000141d7824 */ /* 0x048fe200078e00ff */
[----:B------:R-:W-:Y:S02]  /*1b70*/  PRMT R0, R20, 0x7632, R0 ;  /* 0x0000763214007816 */ /* 0x000fe40000000000 */
[C---:B------:R-:W-:Y:S01]  /*1b80*/  PRMT R20, R21.reuse, 0x7632, R20 ;  /* 0x0000763215147816 */ /* 0x040fe20000000014 */
[----:B------:R3:W-:Y:S01]  /*1b90*/  @P6 STG.E.128 desc[UR18][R2.64], R36 ;  /* 0x0000002402006986 */ /* 0x0007e2000c101d12 */
[----:B------:R-:W-:-:S02]  /*1ba0*/  IMAD.U32 R31, R21, 0x10000, RZ ;  /* 0x00010000151f7824 */ /* 0x000fc400078e00ff */
[----:B------:R-:W-:Y:S01]  /*1bb0*/  IMAD.U32 R0, R0, 0x10000, RZ ;  /* 0x0001000000007824 */ /* 0x000fe200078e00ff */
[C---:B------:R-:W-:Y:S01]  /*1bc0*/  PRMT R21, R22.reuse, 0x7632, R21 ;  /* 0x0000763216157816 */ /* 0x040fe20000000015 */
[----:B------:R-:W-:Y:S01]  /*1bd0*/  IMAD.U32 R35, R22, 0x10000, RZ ;  /* 0x0001000016237824 */ /* 0x000fe200078e00ff */
[----:B------:R-:W-:Y:S01]  /*1be0*/  PRMT R22, R23, 0x7632, R22 ;  /* 0x0000763217167816 */ /* 0x000fe20000000016 */
[C---:B----4-:R-:W-:Y:S01]  /*1bf0*/  IMAD.U32 R93, R60.reuse, 0x10000, RZ ;  /* 0x000100003c5d7824 */ /* 0x050fe200078e00ff */
[----:B------:R-:W-:Y:S01]  /*1c00*/  PRMT R69, R60, 0x7632, R69 ;  /* 0x000076323c457816 */ /* 0x000fe20000000045 */
[C---:B------:R-:W-:Y:S01]  /*1c10*/  IMAD.U32 R91, R61.reuse, 0x10000, RZ ;  /* 0x000100003d5b7824 */ /* 0x040fe200078e00ff */
[----:B------:R-:W-:Y:S01]  /*1c20*/  PRMT R49, R61, 0x7632, R49 ;  /* 0x000076323d317816 */ /* 0x000fe20000000031 */
[----:B------:R-:W-:Y:S01]  /*1c30*/  IMAD.U32 R57, R62, 0x10000, RZ ;  /* 0x000100003e397824 */ /* 0x000fe200078e00ff */
[----:B------:R-:W-:Y:S01]  /*1c40*/  PRMT R58, R12, 0x7632, R58 ;  /* 0x000076320c3a7816 */ /* 0x000fe2000000003a */
[----:B-----5:R-:W-:Y:S01]  /*1c50*/  IMAD.U32 R71, R73, 0x10000, RZ ;  /* 0x0001000049477824 */ /* 0x020fe200078e00ff */
[C---:B------:R-:W-:Y:S01]  /*1c60*/  PRMT R56, R14.reuse, 0x7632, R56 ;  /* 0x000076320e387816 */ /* 0x040fe20000000038 */
[----:B------:R-:W-:Y:S01]  /*1c70*/  IMAD.U32 R67, R13, 0x10000, RZ ;  /* 0x000100000d437824 */ /* 0x000fe200078e00ff */
[----:B------:R-:W-:Y:S01]  /*1c80*/  PRMT R54, R15, 0x7632, R54 ;  /* 0x000076320f367816 */ /* 0x000fe20000000036 */
[----:B------:R-:W-:-:S02]  /*1c90*/  IMAD.U32 R59, R14, 0x10000, RZ ;  /* 0x000100000e3b7824 */ /* 0x000fc400078e00ff */
[----:B------:R-:W-:Y:S01]  /*1ca0*/  IMAD.U32 R65, R15, 0x10000, RZ ;  /* 0x000100000f417824 */ /* 0x000fe200078e00ff */
[----:B------:R-:W-:Y:S01]  /*1cb0*/  PRMT R48, R4, 0x7632, R48 ;  /* 0x0000763204307816 */ /* 0x000fe20000000030 */
[----:B---3--:R-:W-:Y:S01]  /*1cc0*/  IMAD.U32 R2, R20, 0x10000, RZ ;  /* 0x0001000014027824 */ /* 0x008fe200078e00ff */
[----:B------:R-:W-:Y:S01]  /*1cd0*/  PRMT R46, R7, 0x7632, R46 ;  /* 0x00007632072e7816 */ /* 0x000fe2000000002e */
[----:B------:R-:W-:Y:S02]  /*1ce0*/  IMAD.U32 R3, R23, 0x10000, RZ ;  /* 0x0001000017037824 */ /* 0x000fe400078e00ff */
[----:B-1----:R-:W-:Y:S01]  /*1cf0*/  FADD R28, R24, R29 ;  /* 0x0000001d181c7221 */ /* 0x002fe20000000000 */
[----:B------:R-:W-:Y:S01]  /*1d00*/  FADD R29, R26, R31 ;  /* 0x0000001f1a1d7221 */ /* 0x000fe20000000000 */
[----:B------:R-:W-:Y:S01]  /*1d10*/  FADD R23, R25, R0 ;  /* 0x0000000019177221 */ /* 0x000fe20000000000 */
[----:B------:R-:W-:Y:S01]  /*1d20*/  FADD R2, R27, R2 ;  /* 0x000000021b027221 */ /* 0x000fe20000000000 */
[----:B------:R-:W-:Y:S01]  /*1d30*/  IMAD.U32 R53, R4, 0x10000, RZ ;  /* 0x0001000004357824 */ /* 0x000fe200078e00ff */
[----:B------:R-:W1:Y:S01]  /*1d40*/  LDS.128 R24, [R47+0x2200] ;  /* 0x002200002f187984 */ /* 0x000e620000000c00 */
[----:B------:R-:W-:-:S02]  /*1d50*/  IMAD.U32 R0, R21, 0x10000, RZ ;  /* 0x0001000015007824 */ /* 0x000fc400078e00ff */
[----:B------:R-:W-:Y:S01]  /*1d60*/  IMAD.U32 R22, R22, 0x10000, RZ ;  /* 0x0001000016167824 */ /* 0x000fe200078e00ff */
[----:B------:R-:W-:Y:S01]  /*1d70*/  ISETP.NE.AND P6, PT, R32, RZ, PT ;  /* 0x000000ff2000720c */ /* 0x000fe20003fc5270 */
[----:B--2---:R-:W-:Y:S01]  /*1d80*/  FADD R31, R18, R3 ;  /* 0x00000003121f7221 */ /* 0x004fe20000000000 */
[----:B------:R-:W-:Y:S01]  /*1d90*/  FADD R3, R17, R0 ;  /* 0x0000000011037221 */ /* 0x000fe20000000000 */
[----:B------:R-:W-:Y:S01]  /*1da0*/  FADD R0, R19, R22 ;  /* 0x0000001613007221 */ /* 0x000fe20000000000 */
[----:B------:R-:W-:Y:S01]  /*1db0*/  PRMT R60, R62, 0x7632, R60 ;  /* 0x000076323e3c7816 */ /* 0x000fe2000000003c */
[----:B------:R-:W-:Y:S01]  /*1dc0*/  FADD R30, R16, R35 ;  /* 0x00000023101e7221 */ /* 0x000fe20000000000 */
[----:B------:R-:W-:Y:S01]  /*1dd0*/  PRMT R22, R73, 0x7632, R22 ;  /* 0x0000763249167816 */ /* 0x000fe20000000016 */
[----:B------:R-:W-:Y:S01]  /*1de0*/  IMAD.U32 R61, R12, 0x10000, RZ ;  /* 0x000100000c3d7824 */ /* 0x000fe200078e00ff */
[----:B------:R-:W-:Y:S01]  /*1df0*/  PRMT R62, R13, 0x7632, R62 ;  /* 0x000076320d3e7816 */ /* 0x000fe2000000003e */
[C---:B------:R-:W-:Y:S01]  /*1e00*/  VIADD R73, R33.reuse, 0x6000 ;  /* 0x0000600021497836 */ /* 0x040fe20000000000 */
[----:B------:R-:W2:Y:S01]  /*1e10*/  LDS.128 R12, [R47+0x2210] ;  /* 0x002210002f0c7984 */ /* 0x000ea20000000c00 */
[----:B------:R-:W-:Y:S01]  /*1e20*/  PRMT R20, R72, 0x7632, R20 ;  /* 0x0000763248147816 */ /* 0x000fe20000000014 */
[----:B------:R-:W-:-:S02]  /*1e30*/  VIADD R33, R33, 0x2a000 ;  /* 0x0002a00021217836 */ /* 0x000fc40000000000 */
[----:B------:R-:W3:Y:S01]  /*1e40*/  LDS.128 R16, [R47+0x3300] ;  /* 0x003300002f107984 */ /* 0x000ee20000000c00 */
[----:B------:R-:W-:Y:S01]  /*1e50*/  IMAD.U32 R21, R72, 0x10000, RZ ;  /* 0x0001000048157824 */ /* 0x000fe200078e00ff */
[----:B------:R-:W-:Y:S01]  /*1e60*/  F2FP.BF16.F32.PACK_AB R28, R23, R28 ;  /* 0x0000001c171c723e */ /* 0x000fe200000010ff */
[----:B------:R-:W-:Y:S01]  /*1e70*/  IMAD.U32 R51, R7, 0x10000, RZ ;  /* 0x0001000007337824 */ /* 0x000fe200078e00ff */
[----:B------:R-:W-:Y:S01]  /*1e80*/  F2FP.BF16.F32.PACK_AB R29, R2, R29 ;  /* 0x0000001d021d723e */ /* 0x000fe200000010ff */
[----:B------:R-:W-:Y:S01]  /*1e90*/  IMAD.WIDE R72, R73, 0x2, R78 ;  /* 0x0000000249487825 */ /* 0x000fe200078e024e */
[----:B------:R-:W-:Y:S01]  /*1ea0*/  F2FP.BF16.F32.PACK_AB R30, R3, R30 ;  /* 0x0000001e031e723e */ /* 0x000fe200000010ff */
[----:B------:R-:W-:Y:S01]  /*1eb0*/  LDS.128 R36, [R47+0x4400] ;  /* 0x004400002f247984 */ /* 0x000fe20000000c00 */
[----:B------:R-:W-:Y:S01]  /*1ec0*/  F2FP.BF16.F32.PACK_AB R31, R0, R31 ;  /* 0x0000001f001f723e */ /* 0x000fe200000010ff */
[C---:B------:R-:W-:Y:S01]  /*1ed0*/  IMAD.U32 R3, R8.reuse, 0x10000, RZ ;  /* 0x0001000008037824 */ /* 0x040fe200078e00ff */
[----:B------:R-:W-:Y:S01]  /*1ee0*/  PRMT R0, R8, 0x7632, R0 ;  /* 0x0000763208007816 */ /* 0x000fe20000000000 */
[C---:B------:R-:W-:Y:S01]  /*1ef0*/  IMAD.U32 R7, R10.reuse, 0x10000, RZ ;  /* 0x000100000a077824 */ /* 0x040fe200078e00ff */
[----:B------:R-:W-:Y:S01]  /*1f00*/  PRMT R4, R10, 0x7632, R4 ;  /* 0x000076320a047816 */ /* 0x000fe20000000004 */
[----:B------:R-:W-:-:S02]  /*1f10*/  IMAD.WIDE R78, R33, 0x2, R78 ;  /* 0x00000002214e7825 */ /* 0x000fc400078e024e */
[----:B------:R-:W4:Y:S02]  /*1f20*/  LDS.128 R32, [R47+0x3310] ;  /* 0x003310002f207984 */ /* 0x000f240000000c00 */
[----:B------:R-:W-:Y:S02]  /*1f30*/  IMAD.U32 R8, R20, 0x10000, RZ ;  /* 0x0001000014087824 */ /* 0x000fe400078e00ff */
[----:B------:R-:W-:Y:S01]  /*1f40*/  IMAD.U32 R10, R22, 0x10000, RZ ;  /* 0x00010000160a7824 */ /* 0x000fe200078e00ff */
[----:B------:R5:W-:Y:S01]  /*1f50*/  @P6 STG.E.128 desc[UR18][R72.64], R28 ;  /* 0x0000001c48006986 */ /* 0x000be2000c101d12 */
[----:B-1----:R-:W-:Y:S01]  /*1f60*/  FADD R64, R24, R21 ;  /* 0x0000001518407221 */ /* 0x002fe20000000000 */
[----:B------:R-:W-:Y:S02]  /*1f70*/  FADD R66, R26, R71 ;  /* 0x000000471a427221 */ /* 0x000fe40000000000 */
[----:B------:R-:W1:Y:S01]  /*1f80*/  LDS.128 R20, [R47+0x4410] ;  /* 0x004410002f147984 */ /* 0x000e620000000c00 */
[----:B------:R-:W-:-:S03]  /*1f90*/  FADD R71, R25, R8 ;  /* 0x0000000819477221 */ /* 0x000fc60000000000 */
[----:B------:R-:W-:Y:S01]  /*1fa0*/  LDS.128 R28, [R47+0x5510] ;  /* 0x005510002f1c7984 */ /* 0x000fe20000000c00 */
[----:B-----5:R-:W-:-:S03]  /*1fb0*/  FADD R73, R27, R10 ;  /* 0x0000000a1b497221 */ /* 0x020fc60000000000 */
[----:B------:R-:W5:Y:S01]  /*1fc0*/  LDS.128 R24, [R47+0x5500] ;  /* 0x005500002f187984 */ /* 0x000f620000000c00 */
[----:B------:R-:W-:Y:S01]  /*1fd0*/  PRMT R68, R75, 0x7632, R68 ;  /* 0x000076324b447816 */ /* 0x000fe20000000044 */
[C---:B------:R-:W-:Y:S01]  /*1fe0*/  IMAD.U32 R77, R74.reuse, 0x10000, RZ ;  /* 0x000100004a4d7824 */ /* 0x040fe200078e00ff */
[----:B------:R-:W-:-:S03]  /*1ff0*/  PRMT R70, R74, 0x7632, R70 ;  /* 0x000076324a467816 */ /* 0x000fc60000000046 */
[----:B------:R-:W-:Y:S02]  /*2000*/  IMAD.U32 R68, R68, 0x10000, RZ ;  /* 0x0001000044447824 */ /* 0x000fe400078e00ff */
[----:B--2---:R-:W-:Y:S01]  /*2010*/  FADD R72, R12, R77 ;  /* 0x0000004d0c487221 */ /* 0x004fe20000000000 */
[----:B------:R-:W-:Y:S02]  /*2020*/  IMAD.U32 R75, R75, 0x10000, RZ ;  /* 0x000100004b4b7824 */ /* 0x000fe400078e00ff */
[----:B---3--:R-:W-:Y:S01]  /*2030*/  FADD R74, R16, R93 ;  /* 0x0000005d104a7221 */ /* 0x008fe20000000000 */
[----:B------:R-:W-:Y:S01]  /*2040*/  FADD R77, R15, R68 ;  /* 0x000000440f4d7221 */ /* 0x000fe20000000000 */
[----:B------:R-:W-:Y:S02]  /*2050*/  IMAD.U32 R8, R70, 0x10000, RZ ;  /* 0x0001000046087824 */ /* 0x000fe400078e00ff */
[----:B------:R-:W-:Y:S01]  /*2060*/  FADD R68, R18, R91 ;  /* 0x0000005b12447221 */ /* 0x000fe20000000000 */
[----:B------:R-:W-:Y:S01]  /*2070*/  PRMT R50, R5, 0x7632, R50 ;  /* 0x0000763205327816 */ /* 0x000fe20000000032 */
[----:B------:R-:W-:-:S02]  /*2080*/  IMAD.U32 R16, R69, 0x10000, RZ ;  /* 0x0001000045107824 */ /* 0x000fc400078e00ff */
[----:B------:R-:W-:Y:S02]  /*2090*/  IMAD.U32 R18, R49, 0x10000, RZ ;  /* 0x0001000031127824 */ /* 0x000fe400078e00ff */
[----:B------:R-:W-:Y:S01]  /*20a0*/  FADD R70, R14, R75 ;  /* 0x0000004b0e467221 */ /* 0x000fe20000000000 */
[----:B------:R-:W-:Y:S02]  /*20b0*/  IMAD.U32 R56, R56, 0x10000, RZ ;  /* 0x0001000038387824 */ /* 0x000fe400078e00ff */
[----:B------:R-:W-:Y:S01]  /*20c0*/  FADD R75, R13, R8 ;  /* 0x000000080d4b7221 */ /* 0x000fe20000000000 */
[----:B------:R-:W-:Y:S01]  /*20d0*/  IMAD.U32 R54, R54, 0x10000, RZ ;  /* 0x0001000036367824 */ /* 0x000fe200078e00ff */
[C---:B------:R-:W-:Y:S01]  /*20e0*/  PRMT R10, R41.reuse, 0x7632, R10 ;  /* 0x00007632290a7816 */ /* 0x040fe2000000000a */
[----:B------:R-:W-:Y:S01]  /*20f0*/  IMAD.U32 R13, R41, 0x10000, RZ ;  /* 0x00010000290d7824 */ /* 0x000fe200078e00ff */
[C---:B------:R-:W-:Y:S01]  /*2100*/  PRMT R14, R43.reuse, 0x7632, R14 ;  /* 0x000076322b0e7816 */ /* 0x040fe2000000000e */
[----:B------:R-:W-:-:S02]  /*2110*/  IMAD.U32 R49, R43, 0x10000, RZ ;  /* 0x000100002b317824 */ /* 0x000fc400078e00ff */
[----:B----4-:R-:W-:Y:S01]  /*2120*/  FADD R57, R32, R57 ;  /* 0x0000003920397221 */ /* 0x010fe20000000000 */
[----:B------:R-:W-:Y:S02]  /*2130*/  IMAD.U32 R48, R48, 0x10000, RZ ;  /* 0x0001000030307824 */ /* 0x000fe400078e00ff */
[----:B------:R-:W-:Y:S01]  /*2140*/  FADD R43, R17, R16 ;  /* 0x00000010112b7221 */ /* 0x000fe20000000000 */
[----:B------:R-:W-:Y:S01]  /*2150*/  FADD R41, R19, R18 ;  /* 0x0000001213297221 */ /* 0x000fe20000000000 */
[----:B------:R-:W-:Y:S01]  /*2160*/  IMAD.U32 R32, R50, 0x10000, RZ ;  /* 0x0001000032207824 */ /* 0x000fe200078e00ff */
[----:B------:R-:W-:Y:S01]  /*2170*/  PRMT R52, R63, 0x7632, R52 ;  /* 0x000076323f347816 */ /* 0x000fe20000000034 */
[----:B-1----:R-:W-:Y:S01]  /*2180*/  FADD R59, R20, R59 ;  /* 0x0000003b143b7221 */ /* 0x002fe20000000000 */
[----:B------:R-:W-:Y:S01]  /*2190*/  FADD R65, R22, R65 ;  /* 0x0000004116417221 */ /* 0x000fe20000000000 */
[----:B------:R-:W1:Y:S01]  /*21a0*/  LDS.128 R16, [R47+0x6600] ;  /* 0x006600002f107984 */ /* 0x000e620000000c00 */
[----:B------:R-:W-:Y:S01]  /*21b0*/  FADD R56, R21, R56 ;  /* 0x0000003815387221 */ /* 0x000fe20000000000 */
[----:B------:R-:W-:Y:S01]  /*21c0*/  FADD R54, R23, R54 ;  /* 0x0000003617367221 */ /* 0x000fe20000000000 */
[----:B------:R-:W-:Y:S01]  /*21d0*/  IMAD.U32 R55, R5, 0x10000, RZ ;  /* 0x0001000005377824 */ /* 0x000fe200078e00ff */
[----:B------:R-:W2:Y:S01]  /*21e0*/  LDS.128 R20, [R47+0x6610] ;  /* 0x006610002f147984 */ /* 0x000ea20000000c00 */
[C---:B------:R-:W-:Y:S01]  /*21f0*/  PRMT R44, R6.reuse, 0x7632, R44 ;  /* 0x00007632062c7816 */ /* 0x040fe2000000002c */
[----:B------:R-:W-:Y:S01]  /*2200*/  IMAD.U32 R45, R6, 0x10000, RZ ;  /* 0x00010000062d7824 */ /* 0x000fe200078e00ff */
[C---:B------:R-:W-:Y:S01]  /*2210*/  PRMT R2, R9.reuse, 0x7632, R2 ;  /* 0x0000763209027816 */ /* 0x040fe20000000002 */
[----:B------:R-:W-:-:S02]  /*2220*/  IMAD.U32 R5, R9, 0x10000, RZ ;  /* 0x0001000009057824 */ /* 0x000fc400078e00ff */
[----:B-----5:R-:W-:Y:S01]  /*2230*/  FADD R50, R25, R48 ;  /* 0x0000003019327221 */ /* 0x020fe20000000000 */
[C---:B------:R-:W-:Y:S01]  /*2240*/  PRMT R6, R11.reuse, 0x7632, R6 ;  /* 0x000076320b067816 */ /* 0x040fe20000000006 */
[----:B------:R-:W-:Y:S02]  /*2250*/  IMAD.U32 R9, R11, 0x10000, RZ ;  /* 0x000100000b097824 */ /* 0x000fe400078e00ff */
[----:B------:R-:W-:Y:S01]  /*2260*/  FADD R48, R27, R32 ;  /* 0x000000201b307221 */ /* 0x000fe20000000000 */
[C---:B------:R-:W-:Y:S01]  /*2270*/  PRMT R8, R40.reuse, 0x7632, R8 ;  /* 0x0000763228087816 */ /* 0x040fe20000000008 */
[----:B------:R-:W-:Y:S01]  /*2280*/  IMAD.U32 R11, R40, 0x10000, RZ ;  /* 0x00010000280b7824 */ /* 0x000fe200078e00ff */
[C---:B------:R-:W-:Y:S01]  /*2290*/  PRMT R12, R42.reuse, 0x7632, R12 ;  /* 0x000076322a0c7816 */ /* 0x040fe2000000000c */
[----:B------:R-:W-:Y:S02]  /*22a0*/  IMAD.U32 R15, R42, 0x10000, RZ ;  /* 0x000100002a0f7824 */ /* 0x000fe400078e00ff */
[----:B------:R-:W-:-:S02]  /*22b0*/  IMAD.U32 R32, R46, 0x10000, RZ ;  /* 0x000100002e207824 */ /* 0x000fc400078e00ff */
[----:B------:R-:W-:Y:S02]  /*22c0*/  IMAD.U32 R63, R63, 0x10000, RZ ;  /* 0x000100003f3f7824 */ /* 0x000fe400078e00ff */
[----:B------:R-:W-:Y:S02]  /*22d0*/  IMAD.U32 R40, R60, 0x10000, RZ ;  /* 0x000100003c287824 */ /* 0x000fe400078e00ff */
[----:B------:R-:W-:Y:S02]  /*22e0*/  IMAD.U32 R42, R52, 0x10000, RZ ;  /* 0x00010000342a7824 */ /* 0x000fe400078e00ff */
[----:B------:R-:W-:Y:S01]  /*22f0*/  FADD R53, R24, R53 ;  /* 0x0000003518357221 */ /* 0x000fe20000000000 */
[----:B------:R-:W-:Y:S01]  /*2300*/  FADD R55, R26, R55 ;  /* 0x000000371a377221 */ /* 0x000fe20000000000 */
[----:B------:R-:W-:Y:S01]  /*2310*/  FADD R63, R34, R63 ;  /* 0x0000003f223f7221 */ /* 0x000fe20000000000 */
[----:B------:R-:W-:Y:S01]  /*2320*/  FADD R40, R33, R40 ;  /* 0x0000002821287221 */ /* 0x000fe20000000000 */
[----:B------:R-:W-:Y:S01]  /*2330*/  FADD R42, R35, R42 ;  /* 0x0000002a232a7221 */ /* 0x000fe20000000000 */
[----:B------:R-:W3:Y:S01]  /*2340*/  LDS.128 R24, [R47+0x7700] ;  /* 0x007700002f187984 */ /* 0x000ee20000000c00 */
[----:B------:R-:W-:-:S03]  /*2350*/  FADD R60, R31, R32 ;  /* 0x000000201f3c7221 */ /* 0x000fc60000000000 */
[----:B------:R4:W5:Y:S01]  /*2360*/  LDS.128 R32, [R47+0x7710] ;  /* 0x007710002f207984 */ /* 0x0009620000000c00 */
[----:B------:R-:W-:Y:S02]  /*2370*/  IMAD.U32 R58, R58, 0x10000, RZ ;  /* 0x000100003a3a7824 */ /* 0x000fe400078e00ff */
[----:B------:R-:W-:Y:S02]  /*2380*/  IMAD.U32 R52, R62, 0x10000, RZ ;  /* 0x000100003e347824 */ /* 0x000fe400078e00ff */
[----:B------:R-:W-:Y:S02]  /*2390*/  IMAD.U32 R44, R44, 0x10000, RZ ;  /* 0x000100002c2c7824 */ /* 0x000fe400078e00ff */
[----:B------:R-:W-:Y:S02]  /*23a0*/  IMAD.U32 R4, R4, 0x10000, RZ ;  /* 0x0001000004047824 */ /* 0x000fe400078e00ff */
[----:B------:R-:W-:Y:S02]  /*23b0*/  IMAD.U32 R0, R0, 0x10000, RZ ;  /* 0x0001000000007824 */ /* 0x000fe400078e00ff */
[----:B------:R-:W-:-:S02]  /*23c0*/  IMAD.U32 R2, R2, 0x10000, RZ ;  /* 0x0001000002027824 */ /* 0x000fc400078e00ff */
[----:B------:R-:W-:Y:S02]  /*23d0*/  IMAD.U32 R6, R6, 0x10000, RZ ;  /* 0x0001000006067824 */ /* 0x000fe400078e00ff */
[----:B------:R-:W-:Y:S01]  /*23e0*/  FADD R61, R36, R61 ;  /* 0x0000003d243d7221 */ /* 0x000fe20000000000 */
[----:B------:R-:W-:Y:S01]  /*23f0*/  FADD R67, R38, R67 ;  /* 0x0000004326437221 */ /* 0x000fe20000000000 */
[----:B------:R-:W-:Y:S01]  /*2400*/  FADD R58, R37, R58 ;  /* 0x0000003a253a7221 */ /* 0x000fe20000000000 */
[----:B------:R-:W-:Y:S01]  /*2410*/  FADD R52, R39, R52 ;  /* 0x0000003427347221 */ /* 0x000fe20000000000 */
[----:B-1----:R-:W-:Y:S01]  /*2420*/  FADD R3, R16, R3 ;  /* 0x0000000310037221 */ /* 0x002fe20000000000 */
[----:B------:R-:W-:Y:S01]  /*2430*/  FADD R46, R28, R45 ;  /* 0x0000002d1c2e7221 */ /* 0x000fe20000000000 */
[----:B------:R-:W-:Y:S01]  /*2440*/  FADD R51, R30, R51 ;  /* 0x000000331e337221 */ /* 0x000fe20000000000 */
[----:B------:R-:W-:Y:S01]  /*2450*/  FADD R69, R29, R44 ;  /* 0x0000002c1d457221 */ /* 0x000fe20000000000 */
[----:B------:R-:W-:Y:S01]  /*2460*/  FADD R5, R18, R5 ;  /* 0x0000000512057221 */ /* 0x000fe20000000000 */
[----:B--2---:R-:W-:Y:S01]  /*2470*/  FADD R7, R20, R7 ;  /* 0x0000000714077221 */ /* 0x004fe20000000000 */
[----:B------:R-:W-:Y:S01]  /*2480*/  FADD R16, R21, R4 ;  /* 0x0000000415107221 */ /* 0x000fe20000000000 */
[----:B------:R-:W-:Y:S01]  /*2490*/  FADD R0, R17, R0 ;  /* 0x0000000011007221 */ /* 0x000fe20000000000 */
[----:B------:R-:W-:Y:S01]  /*24a0*/  FADD R2, R19, R2 ;  /* 0x0000000213027221 */ /* 0x000fe20000000000 */
[----:B------:R-:W-:Y:S01]  /*24b0*/  FADD R9, R22, R9 ;  /* 0x0000000916097221 */ /* 0x000fe20000000000 */
[----:B------:R-:W-:Y:S01]  /*24c0*/  FADD R18, R23, R6 ;  /* 0x0000000617127221 */ /* 0x000fe20000000000 */
[----:B------:R-:W-:-:S02]  /*24d0*/  F2FP.BF16.F32.PACK_AB R28, R71, R64 ;  /* 0x00000040471c723e */ /* 0x000fc400000010ff */
[----:B------:R-:W-:Y:S02]  /*24e0*/  F2FP.BF16.F32.PACK_AB R29, R73, R66 ;  /* 0x00000042491d723e */ /* 0x000fe400000010ff */
[----:B------:R-:W-:Y:S02]  /*24f0*/  F2FP.BF16.F32.PACK_AB R30, R75, R72 ;  /* 0x000000484b1e723e */ /* 0x000fe400000010ff */
[----:B------:R-:W-:Y:S01]  /*2500*/  F2FP.BF16.F32.PACK_AB R31, R77, R70 ;  /* 0x000000464d1f723e */ /* 0x000fe200000010ff */
[----:B------:R-:W-:Y:S01]  /*2510*/  IMAD.U32 R8, R8, 0x10000, RZ ;  /* 0x0001000008087824 */ /* 0x000fe200078e00ff */
[----:B------:R-:W-:Y:S01]  /*2520*/  F2FP.BF16.F32.PACK_AB R36, R43, R74 ;  /* 0x0000004a2b24723e */ /* 0x000fe200000010ff */
[----:B------:R-:W-:Y:S01]  /*2530*/  IMAD.U32 R10, R10, 0x10000, RZ ;  /* 0x000100000a0a7824 */ /* 0x000fe200078e00ff */
[----:B------:R-:W-:Y:S02]  /*2540*/  F2FP.BF16.F32.PACK_AB R37, R41, R68 ;  /* 0x000000442925723e */ /* 0x000fe400000010ff */
[----:B------:R-:W-:-:S02]  /*2550*/  F2FP.BF16.F32.PACK_AB R38, R40, R57 ;  /* 0x000000392826723e */ /* 0x000fc400000010ff */
[----:B------:R-:W-:Y:S01]  /*2560*/  F2FP.BF16.F32.PACK_AB R39, R42, R63 ;  /* 0x0000003f2a27723e */ /* 0x000fe200000010ff */
[----:B------:R-:W-:Y:S01]  /*2570*/  IMAD.U32 R12, R12, 0x10000, RZ ;  /* 0x000100000c0c7824 */ /* 0x000fe200078e00ff */
[----:B------:R-:W-:Y:S01]  /*2580*/  F2FP.BF16.F32.PACK_AB R40, R58, R61 ;  /* 0x0000003d3a28723e */ /* 0x000fe200000010ff */
[----:B------:R-:W-:Y:S01]  /*2590*/  IMAD.U32 R14, R14, 0x10000, RZ ;  /* 0x000100000e0e7824 */ /* 0x000fe200078e00ff */
[----:B------:R-:W-:Y:S02]  /*25a0*/  F2FP.BF16.F32.PACK_AB R41, R52, R67 ;  /* 0x000000433429723e */ /* 0x000fe400000010ff */
[----:B------:R-:W-:Y:S02]  /*25b0*/  F2FP.BF16.F32.PACK_AB R42, R56, R59 ;  /* 0x0000003b382a723e */ /* 0x000fe400000010ff */
[----:B------:R-:W-:Y:S02]  /*25c0*/  F2FP.BF16.F32.PACK_AB R43, R54, R65 ;  /* 0x00000041362b723e */ /* 0x000fe400000010ff */
[----:B------:R-:W-:-:S02]  /*25d0*/  F2FP.BF16.F32.PACK_AB R44, R50, R53 ;  /* 0x00000035322c723e */ /* 0x000fc400000010ff */
[----:B------:R-:W-:Y:S02]  /*25e0*/  F2FP.BF16.F32.PACK_AB R45, R48, R55 ;  /* 0x00000037302d723e */ /* 0x000fe400000010ff */
[----:B------:R-:W-:Y:S02]  /*25f0*/  F2FP.BF16.F32.PACK_AB R46, R69, R46 ;  /* 0x0000002e452e723e */ /* 0x000fe400000010ff */
[----:B----4-:R-:W-:Y:S02]  /*2600*/  F2FP.BF16.F32.PACK_AB R47, R60, R51 ;  /* 0x000000333c2f723e */ /* 0x010fe400000010ff */
[----:B------:R-:W-:Y:S01]  /*2610*/  F2FP.BF16.F32.PACK_AB R6, R16, R7 ;  /* 0x000000071006723e */ /* 0x000fe200000010ff */
[----:B------:R1:W-:Y:S01]  /*2620*/  @P5 STG.E.128 desc[UR18][R88.64], R28 ;  /* 0x0000001c58005986 */ /* 0x0003e2000c101d12 */
[----:B------:R-:W-:Y:S02]  /*2630*/  F2FP.BF16.F32.PACK_AB R4, R0, R3 ;  /* 0x000000030004723e */ /* 0x000fe400000010ff */
[----:B------:R-:W-:-:S02]  /*2640*/  F2FP.BF16.F32.PACK_AB R5, R2, R5 ;  /* 0x000000050205723e */ /* 0x000fc400000010ff */
[----:B------:R-:W-:Y:S01]  /*2650*/  F2FP.BF16.F32.PACK_AB R7, R18, R9 ;  /* 0x000000091207723e */ /* 0x000fe200000010ff */
[----:B------:R1:W-:Y:S01]  /*2660*/  @P4 STG.E.128 desc[UR18][R86.64], R36 ;  /* 0x0000002456004986 */ /* 0x0003e2000c101d12 */
[----:B---3--:R-:W-:Y:S01]  /*2670*/  FADD R11, R24, R11 ;  /* 0x0000000b180b7221 */ /* 0x008fe20000000000 */
[----:B------:R-:W-:Y:S01]  /*2680*/  FADD R13, R26, R13 ;  /* 0x0000000d1a0d7221 */ /* 0x000fe20000000000 */
[----:B------:R-:W-:Y:S01]  /*2690*/  FADD R8, R25, R8 ;  /* 0x0000000819087221 */ /* 0x000fe20000000000 */
[----:B------:R-:W-:Y:S01]  /*26a0*/  FADD R10, R27, R10 ;  /* 0x0000000a1b0a7221 */ /* 0x000fe20000000000 */
[----:B------:R1:W-:Y:S01]  /*26b0*/  @P3 STG.E.128 desc[UR18][R84.64], R40 ;  /* 0x0000002854003986 */ /* 0x0003e2000c101d12 */
[----:B-----5:R-:W-:Y:S01]  /*26c0*/  FADD R15, R32, R15 ;  /* 0x0000000f200f7221 */ /* 0x020fe20000000000 */
[----:B------:R-:W-:Y:S01]  /*26d0*/  FADD R34, R34, R49 ;  /* 0x0000003122227221 */ /* 0x000fe20000000000 */
[----:B------:R-:W-:Y:S01]  /*26e0*/  FADD R12, R33, R12 ;  /* 0x0000000c210c7221 */ /* 0x000fe20000000000 */
[----:B------:R-:W-:Y:S01]  /*26f0*/  FADD R35, R35, R14 ;  /* 0x0000000e23237221 */ /* 0x000fe20000000000 */
[----:B------:R1:W-:Y:S01]  /*2700*/  @P2 STG.E.128 desc[UR18][R82.64], R44 ;  /* 0x0000002c52002986 */ /* 0x0003e2000c101d12 */
[----:B------:R-:W-:-:S03]  /*2710*/  F2FP.BF16.F32.PACK_AB R8, R8, R11 ;  /* 0x0000000b0808723e */ /* 0x000fc600000010ff */
[----:B------:R1:W-:Y:S01]  /*2720*/  @P1 STG.E.128 desc[UR18][R80.64], R4 ;  /* 0x0000000450001986 */ /* 0x0003e2000c101d12 */
[----:B------:R-:W-:Y:S02]  /*2730*/  F2FP.BF16.F32.PACK_AB R9, R10, R13 ;  /* 0x0000000d0a09723e */ /* 0x000fe400000010ff */
[----:B------:R-:W-:Y:S02]  /*2740*/  F2FP.BF16.F32.PACK_AB R10, R12, R15 ;  /* 0x0000000f0c0a723e */ /* 0x000fe400000010ff */
[----:B------:R-:W-:Y:S01]  /*2750*/  F2FP.BF16.F32.PACK_AB R11, R35, R34 ;  /* 0x00000022230b723e */ /* 0x000fe200000010ff */
[----:B------:R-:W-:Y:S06]  /*2760*/  @!P0 EXIT ;  /* 0x000000000000894d */ /* 0x000fec0003800000 */
[----:B------:R-:W-:Y:S01]  /*2770*/  STG.E.128 desc[UR18][R78.64], R8 ;  /* 0x000000084e007986 */ /* 0x000fe2000c101d12 */
[----:B------:R-:W-:Y:S05]  /*2780*/  EXIT ;  /* 0x000000000000794d */ /* 0x000fea0003800000 */
.L_x_1:
[----:B------:R-:W-:-:S00]  /*2790*/  BRA `(.L_x_1) ;  /* 0xfffffffc00fc7947 */ /* 0x000fc0000383ffff */
[----:B------:R-:W-:-:S00]  /*27a0*/  NOP ;  /* 0x0000000000007918 */ /* 0x000fc00000000000 */
        /* <DEDUP_REMOVED lines=13> */
.L_x_2:


//--------------------- .nv.shared.triton_mm      --------------------------
	.section	.nv.shared.triton_mm,"aw",@nobits
	.sectionflags	@""
	.align	16
	.zero		1024


//--------------------- .nv.constant0.triton_mm   --------------------------
	.section	.nv.constant0.triton_mm,"a",@progbits
	.sectionflags	@""
	.align	4
.nv.constant0.triton_mm:
	.zero		564
